	.headerflags	@"EF_CUDA_TEXMODE_UNIFIED EF_CUDA_64BIT_ADDRESS EF_CUDA_ACCELERATORS EF_CUDA_SM90 EF_CUDA_VIRTUAL_SM(EF_CUDA_SM90)"
	.elftype	@"ET_EXEC"


//--------------------- .nv.info                  --------------------------
	.section	.nv.info,"",@"SHT_CUDA_INFO"
	.align	4


	//----- nvinfo : EIATTR_REGCOUNT
	.align		4
        /*0000*/ 	.byte	0x04, 0x2f
        /*0002*/ 	.short	(.L_3 - .L_2)
	.align		4
.L_2:
        /*0004*/ 	.word	index@(triton_poi_fused__native_batch_norm_legit_no_training_add_avg_pool2d_max_pool2d_with_indices_relu_4)
        /*0008*/ 	.word	0x00000040


	//----- nvinfo : EIATTR_MIN_STACK_SIZE
	.align		4
.L_3:
        /*000c*/ 	.byte	0x04, 0x12
        /*000e*/ 	.short	(.L_5 - .L_4)
	.align		4
.L_4:
        /*0010*/ 	.word	index@(triton_poi_fused__native_batch_norm_legit_no_training_add_avg_pool2d_max_pool2d_with_indices_relu_4)
        /*0014*/ 	.word	0x00000000


	//----- nvinfo : EIATTR_FRAME_SIZE
	.align		4
.L_5:
        /*0018*/ 	.byte	0x04, 0x11
        /*001a*/ 	.short	(.L_7 - .L_6)
	.align		4
.L_6:
        /*001c*/ 	.word	index@(triton_poi_fused__native_batch_norm_legit_no_training_add_avg_pool2d_max_pool2d_with_indices_relu_4)
        /*0020*/ 	.word	0x00000000


	//----- nvinfo : EIATTR_MIN_STACK_SIZE
	.align		4
.L_7:
        /*0024*/ 	.byte	0x04, 0x12
        /*0026*/ 	.short	(.L_9 - .L_8)
	.align		4
.L_8:
        /*0028*/ 	.word	index@(triton_poi_fused__native_batch_norm_legit_no_training_add_avg_pool2d_max_pool2d_with_indices_relu_4)
        /*002c*/ 	.word	0x00000000
.L_9:


//--------------------- .nv.info.triton_poi_fused__native_batch_norm_legit_no_training_add_avg_pool2d_max_pool2d_with_indices_relu_4 --------------------------
	.section	.nv.info.triton_poi_fused__native_batch_norm_legit_no_training_add_avg_pool2d_max_pool2d_with_indices_relu_4,"",@"SHT_CUDA_INFO"
	.sectionflags	@""
	.align	4


	//----- nvinfo : EIATTR_CUDA_API_VERSION
	.align		4
        /*0000*/ 	.byte	0x04, 0x37
        /*0002*/ 	.short	(.L_11 - .L_10)
.L_10:
        /*0004*/ 	.word	0x0000007c


	//----- nvinfo : EIATTR_KPARAM_INFO
	.align		4
.L_11:
        /*0008*/ 	.byte	0x04, 0x17
        /*000a*/ 	.short	(.L_13 - .L_12)
.L_12:
        /*000c*/ 	.word	0x00000000
        /*0010*/ 	.short	0x0012
        /*0012*/ 	.short	0x0090
        /*0014*/ 	.byte	0x00, 0xf0, 0x11, 0x00


	//----- nvinfo : EIATTR_KPARAM_INFO
	.align		4
.L_13:
        /*0018*/ 	.byte	0x04, 0x17
        /*001a*/ 	.short	(.L_15 - .L_14)
.L_14:
        /*001c*/ 	.word	0x00000000
        /*0020*/ 	.short	0x0011
        /*0022*/ 	.short	0x0088
        /*0024*/ 	.byte	0x00, 0xf4, 0x21, 0x00


	//----- nvinfo : EIATTR_KPARAM_INFO
	.align		4
.L_15:
        /*0028*/ 	.byte	0x04, 0x17
        /*002a*/ 	.short	(.L_17 - .L_16)
.L_16:
        /*002c*/ 	.word	0x00000000
        /*0030*/ 	.short	0x0010
        /*0032*/ 	.short	0x0080
        /*0034*/ 	.byte	0x00, 0xf4, 0x21, 0x00


	//----- nvinfo : EIATTR_KPARAM_INFO
	.align		4
.L_17:
        /*0038*/ 	.byte	0x04, 0x17
        /*003a*/ 	.short	(.L_19 - .L_18)
.L_18:
        /*003c*/ 	.word	0x00000000
        /*0040*/ 	.short	0x000f
        /*0042*/ 	.short	0x0078
        /*0044*/ 	.byte	0x00, 0xf4, 0x21, 0x00


	//----- nvinfo : EIATTR_KPARAM_INFO
	.align		4
.L_19:
        /*0048*/ 	.byte	0x04, 0x17
        /*004a*/ 	.short	(.L_21 - .L_20)
.L_20:
        /*004c*/ 	.word	0x00000000
        /*0050*/ 	.short	0x000e
        /*0052*/ 	.short	0x0070
        /*0054*/ 	.byte	0x00, 0xf4, 0x21, 0x00


	//----- nvinfo : EIATTR_KPARAM_INFO
	.align		4
.L_21:
        /*0058*/ 	.byte	0x04, 0x17
        /*005a*/ 	.short	(.L_23 - .L_22)
.L_22:
        /*005c*/ 	.word	0x00000000
        /*0060*/ 	.short	0x000d
        /*0062*/ 	.short	0x0068
        /*0064*/ 	.byte	0x00, 0xf4, 0x21, 0x00


	//----- nvinfo : EIATTR_KPARAM_INFO
	.align		4
.L_23:
        /*0068*/ 	.byte	0x04, 0x17
        /*006a*/ 	.short	(.L_25 - .L_24)
.L_24:
        /*006c*/ 	.word	0x00000000
        /*0070*/ 	.short	0x000c
        /*0072*/ 	.short	0x0060
        /*0074*/ 	.byte	0x00, 0xf4, 0x21, 0x00


	//----- nvinfo : EIATTR_KPARAM_INFO
	.align		4
.L_25:
        /*0078*/ 	.byte	0x04, 0x17
        /*007a*/ 	.short	(.L_27 - .L_26)
.L_26:
        /*007c*/ 	.word	0x00000000
        /*0080*/ 	.short	0x000b
        /*0082*/ 	.short	0x0058
        /*0084*/ 	.byte	0x00, 0xf4, 0x21, 0x00


	//----- nvinfo : EIATTR_KPARAM_INFO
	.align		4
.L_27:
        /*0088*/ 	.byte	0x04, 0x17
        /*008a*/ 	.short	(.L_29 - .L_28)
.L_28:
        /*008c*/ 	.word	0x00000000
        /*0090*/ 	.short	0x000a
        /*0092*/ 	.short	0x0050
        /*0094*/ 	.byte	0x00, 0xf4, 0x21, 0x00


	//----- nvinfo : EIATTR_KPARAM_INFO
	.align		4
.L_29:
        /*0098*/ 	.byte	0x04, 0x17
        /*009a*/ 	.short	(.L_31 - .L_30)
.L_30:
        /*009c*/ 	.word	0x00000000
        /*00a0*/ 	.short	0x0009
        /*00a2*/ 	.short	0x0048
        /*00a4*/ 	.byte	0x00, 0xf4, 0x21, 0x00


	//----- nvinfo : EIATTR_KPARAM_INFO
	.align		4
.L_31:
        /*00a8*/ 	.byte	0x04, 0x17
        /*00aa*/ 	.short	(.L_33 - .L_32)
.L_32:
        /*00ac*/ 	.word	0x00000000
        /*00b0*/ 	.short	0x0008
        /*00b2*/ 	.short	0x0040
        /*00b4*/ 	.byte	0x00, 0xf4, 0x21, 0x00


	//----- nvinfo : EIATTR_KPARAM_INFO
	.align		4
.L_33:
        /*00b8*/ 	.byte	0x04, 0x17
        /*00ba*/ 	.short	(.L_35 - .L_34)
.L_34:
        /*00bc*/ 	.word	0x00000000
        /*00c0*/ 	.short	0x0007
        /*00c2*/ 	.short	0x0038
        /*00c4*/ 	.byte	0x00, 0xf4, 0x21, 0x00


	//----- nvinfo : EIATTR_KPARAM_INFO
	.align		4
.L_35:
        /*00c8*/ 	.byte	0x04, 0x17
        /*00ca*/ 	.short	(.L_37 - .L_36)
.L_36:
        /*00cc*/ 	.word	0x00000000
        /*00d0*/ 	.short	0x0006
        /*00d2*/ 	.short	0x0030
        /*00d4*/ 	.byte	0x00, 0xf4, 0x21, 0x00


	//----- nvinfo : EIATTR_KPARAM_INFO
	.align		4
.L_37:
        /*00d8*/ 	.byte	0x04, 0x17
        /*00da*/ 	.short	(.L_39 - .L_38)
.L_38:
        /*00dc*/ 	.word	0x00000000
        /*00e0*/ 	.short	0x0005
        /*00e2*/ 	.short	0x0028
        /*00e4*/ 	.byte	0x00, 0xf4, 0x21, 0x00


	//----- nvinfo : EIATTR_KPARAM_INFO
	.align		4
.L_39:
        /*00e8*/ 	.byte	0x04, 0x17
        /*00ea*/ 	.short	(.L_41 - .L_40)
.L_40:
        /*00ec*/ 	.word	0x00000000
        /*00f0*/ 	.short	0x0004
        /*00f2*/ 	.short	0x0020
        /*00f4*/ 	.byte	0x00, 0xf4, 0x21, 0x00


	//----- nvinfo : EIATTR_KPARAM_INFO
	.align		4
.L_41:
        /*00f8*/ 	.byte	0x04, 0x17
        /*00fa*/ 	.short	(.L_43 - .L_42)
.L_42:
        /*00fc*/ 	.word	0x00000000
        /*0100*/ 	.short	0x0003
        /*0102*/ 	.short	0x0018
        /*0104*/ 	.byte	0x00, 0xf4, 0x21, 0x00


	//----- nvinfo : EIATTR_KPARAM_INFO
	.align		4
.L_43:
        /*0108*/ 	.byte	0x04, 0x17
        /*010a*/ 	.short	(.L_45 - .L_44)
.L_44:
        /*010c*/ 	.word	0x00000000
        /*0110*/ 	.short	0x0002
        /*0112*/ 	.short	0x0010
        /*0114*/ 	.byte	0x00, 0xf4, 0x21, 0x00


	//----- nvinfo : EIATTR_KPARAM_INFO
	.align		4
.L_45:
        /*0118*/ 	.byte	0x04, 0x17
        /*011a*/ 	.short	(.L_47 - .L_46)
.L_46:
        /*011c*/ 	.word	0x00000000
        /*0120*/ 	.short	0x0001
        /*0122*/ 	.short	0x0008
        /*0124*/ 	.byte	0x00, 0xf4, 0x21, 0x00


	//----- nvinfo : EIATTR_KPARAM_INFO
	.align		4
.L_47:
        /*0128*/ 	.byte	0x04, 0x17
        /*012a*/ 	.short	(.L_49 - .L_48)
.L_48:
        /*012c*/ 	.word	0x00000000
        /*0130*/ 	.short	0x0000
        /*0132*/ 	.short	0x0000
        /*0134*/ 	.byte	0x00, 0xf4, 0x21, 0x00


	//----- nvinfo : EIATTR_SPARSE_MMA_MASK
	.align		4
.L_49:
        /*0138*/ 	.byte	0x03, 0x50
        /*013a*/ 	.short	0x0000


	//----- nvinfo : EIATTR_MAXREG_COUNT
	.align		4
        /*013c*/ 	.byte	0x03, 0x1b
        /*013e*/ 	.short	0x00ff


	//----- nvinfo : EIATTR_EXIT_INSTR_OFFSETS
	.align		4
        /*0140*/ 	.byte	0x04, 0x1c
        /*0142*/ 	.short	(.L_51 - .L_50)


	//   ....[0]....
.L_50:
        /*0144*/ 	.word	0x00002330


	//   ....[1]....
        /*0148*/ 	.word	0x00002350


	//----- nvinfo : EIATTR_REQNTID
	.align		4
.L_51:
        /*014c*/ 	.byte	0x04, 0x10
        /*014e*/ 	.short	(.L_53 - .L_52)
.L_52:
        /*0150*/ 	.word	0x00000080
        /*0154*/ 	.word	0x00000001
        /*0158*/ 	.word	0x00000001


	//----- nvinfo : EIATTR_CBANK_PARAM_SIZE
	.align		4
.L_53:
        /*015c*/ 	.byte	0x03, 0x19
        /*015e*/ 	.short	0x0094


	//----- nvinfo : EIATTR_PARAM_CBANK
	.align		4
        /*0160*/ 	.byte	0x04, 0x0a
        /*0162*/ 	.short	(.L_55 - .L_54)
	.align		4
.L_54:
        /*0164*/ 	.word	index@(.nv.constant0.triton_poi_fused__native_batch_norm_legit_no_training_add_avg_pool2d_max_pool2d_with_indices_relu_4)
        /*0168*/ 	.short	0x0210
        /*016a*/ 	.short	0x0094


	//----- nvinfo : EIATTR_SW_WAR
	.align		4
.L_55:
        /*016c*/ 	.byte	0x04, 0x36
        /*016e*/ 	.short	(.L_57 - .L_56)
.L_56:
        /*0170*/ 	.word	0x00000008
.L_57:


//--------------------- .nv.callgraph             --------------------------
	.section	.nv.callgraph,"",@"SHT_CUDA_CALLGRAPH"
	.align	4
	.sectionentsize	8
	.align		4
        /*0000*/ 	.word	0x00000000
	.align		4
        /*0004*/ 	.word	0xffffffff
	.align		4
        /*0008*/ 	.word	0x00000000
	.align		4
        /*000c*/ 	.word	0xfffffffe
	.align		4
        /*0010*/ 	.word	0x00000000
	.align		4
        /*0014*/ 	.word	0xfffffffd
	.align		4
        /*0018*/ 	.word	0x00000000
	.align		4
        /*001c*/ 	.word	0xfffffffc


//--------------------- .nv.constant4             --------------------------
	.section	.nv.constant4,"a",@progbits
	.align	8
	.align		8
.nv.constant4:
        /*0000*/ 	.dword	_$_str
	.align		8
        /*0008*/ 	.dword	_$_str_$_2


//--------------------- .text.triton_poi_fused__native_batch_norm_legit_no_training_add_avg_pool2d_max_pool2d_with_indices_relu_4 --------------------------
	.section	.text.triton_poi_fused__native_batch_norm_legit_no_training_add_avg_pool2d_max_pool2d_with_indices_relu_4,"ax",@progbits
	.sectionflags	@"SHF_BARRIERS=1"
	.align	128
        .global         triton_poi_fused__native_batch_norm_legit_no_training_add_avg_pool2d_max_pool2d_with_indices_relu_4
        .type           triton_poi_fused__native_batch_norm_legit_no_training_add_avg_pool2d_max_pool2d_with_indices_relu_4,@function
        .size           triton_poi_fused__native_batch_norm_legit_no_training_add_avg_pool2d_max_pool2d_with_indices_relu_4,(.L_x_1 - triton_poi_fused__native_batch_norm_legit_no_training_add_avg_pool2d_max_pool2d_with_indices_relu_4)
        .other          triton_poi_fused__native_batch_norm_legit_no_training_add_avg_pool2d_max_pool2d_with_indices_relu_4,@"STO_CUDA_ENTRY STV_DEFAULT"
triton_poi_fused__native_batch_norm_legit_no_training_add_avg_pool2d_max_pool2d_with_indices_relu_4:
.text.triton_poi_fused__native_batch_norm_legit_no_training_add_avg_pool2d_max_pool2d_with_indices_relu_4:
[----:B------:R-:W0:Y:S01]  /*0000*/  LDC R1, c[0x0][0x28] ;  /* 0x00000a00ff017b82 */ /* 0x000e220000000800 */
[----:B------:R-:W1:Y:S07]  /*0010*/  S2R R0, SR_TID.X ;  /* 0x0000000000007919 */ /* 0x000e6e0000002100 */
[----:B------:R-:W2:Y:S01]  /*0020*/  LDC.64 R38, c[0x0][0x210] ;  /* 0x00008400ff267b82 */ /* 0x000ea20000000a00 */
[----:B------:R-:W-:Y:S01]  /*0030*/  ULDC.64 UR6, c[0x0][0x208] ;  /* 0x0000820000067ab9 */ /* 0x000fe20000000a00 */
[----:B------:R-:W3:Y:S01]  /*0040*/  S2R R13, SR_CTAID.X ;  /* 0x00000000000d7919 */ /* 0x000ee20000002500 */
[----:B------:R-:W-:-:S02]  /*0050*/  IMAD.MOV.U32 R8, RZ, RZ, RZ ;  /* 0x000000ffff087224 */ /* 0x000fc400078e00ff */
[----:B------:R-:W-:Y:S01]  /*0060*/  IMAD.MOV.U32 R42, RZ, RZ, RZ ;  /* 0x000000ffff2a7224 */ /* 0x000fe200078e00ff */
[----:B------:R-:W-:Y:S01]  /*0070*/  CS2R R52, SRZ ;  /* 0x0000000000347805 */ /* 0x000fe2000001ff00 */
[----:B------:R-:W-:Y:S02]  /*0080*/  IMAD.MOV.U32 R54, RZ, RZ, RZ ;  /* 0x000000ffff367224 */ /* 0x000fe400078e00ff */
[----:B------:R-:W-:Y:S02]  /*0090*/  IMAD.MOV.U32 R57, RZ, RZ, RZ ;  /* 0x000000ffff397224 */ /* 0x000fe400078e00ff */
[----:B------:R-:W-:Y:S01]  /*00a0*/  IMAD.MOV.U32 R59, RZ, RZ, RZ ;  /* 0x000000ffff3b7224 */ /* 0x000fe200078e00ff */
[----:B------:R-:W4:Y:S01]  /*00b0*/  S2UR UR5, SR_CgaCtaId ;  /* 0x00000000000579c3 */ /* 0x000f220000008800 */
[----:B------:R-:W-:Y:S01]  /*00c0*/  UMOV UR4, 0x400 ;  /* 0x0000040000047882 */ /* 0x000fe20000000000 */
[----:B------:R-:W-:Y:S01]  /*00d0*/  ULDC.64 UR8, c[0x0][0x278] ;  /* 0x00009e0000087ab9 */ /* 0x000fe20000000a00 */
[----:B-1----:R-:W-:Y:S01]  /*00e0*/  IMAD.SHL.U32 R0, R0, 0x2, RZ ;  /* 0x0000000200007824 */ /* 0x002fe200078e00ff */
[----:B---3--:R-:W-:-:S04]  /*00f0*/  SHF.R.U32.HI R5, RZ, 0x17, R13 ;  /* 0x00000017ff057819 */ /* 0x008fc8000001160d */
[----:B------:R-:W-:Y:S02]  /*0100*/  LOP3.LUT R0, R0, 0xfe, RZ, 0xc0, !PT ;  /* 0x000000fe00007812 */ /* 0x000fe400078ec0ff */
[----:B------:R-:W-:Y:S02]  /*0110*/  SGXT.U32 R5, R5, 0x1 ;  /* 0x000000010505781a */ /* 0x000fe40000000000 */
[----:B------:R-:W-:-:S04]  /*0120*/  PRMT R3, R0, 0x6540, R13 ;  /* 0x0000654000037816 */ /* 0x000fc8000000000d */
[----:B------:R-:W-:Y:S01]  /*0130*/  SHF.R.S32.HI R6, RZ, 0x1, R3 ;  /* 0x00000001ff067819 */ /* 0x000fe20000011403 */
[C---:B------:R-:W-:Y:S01]  /*0140*/  IMAD.SHL.U32 R35, R3.reuse, 0x4, RZ ;  /* 0x0000000403237824 */ /* 0x040fe200078e00ff */
[----:B------:R-:W-:-:S03]  /*0150*/  LOP3.LUT R14, R3, 0x1, RZ, 0xfc, !PT ;  /* 0x00000001030e7812 */ /* 0x000fc600078efcff */
[--C-:B------:R-:W-:Y:S02]  /*0160*/  IMAD.IADD R0, R6, 0x1, R5.reuse ;  /* 0x0000000106007824 */ /* 0x100fe400078e0205 */
[----:B------:R-:W-:Y:S02]  /*0170*/  IMAD.IADD R2, R14, 0x1, R5 ;  /* 0x000000010e027824 */ /* 0x000fe400078e0205 */
[----:B------:R-:W-:Y:S01]  /*0180*/  VIADD R33, R35, 0xfffffffc ;  /* 0xfffffffc23217836 */ /* 0x000fe20000000000 */
[----:B------:R-:W-:Y:S01]  /*0190*/  LOP3.LUT R5, R0, 0xfffffffe, RZ, 0xc0, !PT ;  /* 0xfffffffe00057812 */ /* 0x000fe200078ec0ff */
[----:B------:R-:W-:Y:S01]  /*01a0*/  IMAD.MOV.U32 R0, RZ, RZ, RZ ;  /* 0x000000ffff007224 */ /* 0x000fe200078e00ff */
[----:B------:R-:W-:Y:S01]  /*01b0*/  LOP3.LUT R19, R2, 0xfffffffe, RZ, 0xc0, !PT ;  /* 0xfffffffe02137812 */ /* 0x000fe200078ec0ff */
[----:B------:R-:W-:Y:S02]  /*01c0*/  IMAD.MOV.U32 R2, RZ, RZ, RZ ;  /* 0x000000ffff027224 */ /* 0x000fe400078e00ff */
[----:B------:R-:W-:Y:S01]  /*01d0*/  IMAD.IADD R6, R6, 0x1, -R5 ;  /* 0x0000000106067824 */ /* 0x000fe200078e0a05 */
[----:B------:R-:W-:Y:S01]  /*01e0*/  CS2R R4, SRZ ;  /* 0x0000000000047805 */ /* 0x000fe2000001ff00 */
[----:B------:R-:W-:-:S02]  /*01f0*/  IMAD.IADD R19, R14, 0x1, -R19 ;  /* 0x000000010e137824 */ /* 0x000fc400078e0a13 */
[----:B--2---:R-:W-:Y:S01]  /*0200*/  IMAD.WIDE R32, R33, 0x4, R38 ;  /* 0x0000000421207825 */ /* 0x004fe200078e0226 */
[----:B------:R-:W-:-:S03]  /*0210*/  ISETP.GT.AND P2, PT, R6, RZ, PT ;  /* 0x000000ff0600720c */ /* 0x000fc60003f44270 */
[C---:B------:R-:W-:Y:S01]  /*0220*/  IMAD R43, R19.reuse, 0x2, R35 ;  /* 0x00000002132b7824 */ /* 0x040fe200078e0223 */
[C---:B------:R-:W-:Y:S02]  /*0230*/  ISETP.GT.AND P0, PT, R19.reuse, RZ, P2 ;  /* 0x000000ff1300720c */ /* 0x040fe40001704270 */
[----:B------:R-:W-:Y:S01]  /*0240*/  ISETP.GT.AND P1, PT, R19, -0x1, P2 ;  /* 0xffffffff1300780c */ /* 0x000fe20001724270 */
[----:B------:R-:W-:Y:S01]  /*0250*/  VIADD R25, R43, 0xfffffffb ;  /* 0xfffffffb2b197836 */ /* 0x000fe20000000000 */
[----:B------:R-:W-:Y:S01]  /*0260*/  ISETP.LT.AND P0, PT, R3, 0x2a0, P0 ;  /* 0x000002a00300780c */ /* 0x000fe20000701270 */
[----:B------:R-:W-:Y:S01]  /*0270*/  VIADD R31, R43, 0xfffffffc ;  /* 0xfffffffc2b1f7836 */ /* 0x000fe20000000000 */
[----:B------:R-:W-:Y:S01]  /*0280*/  ISETP.LT.AND P1, PT, R3, 0x2a0, P1 ;  /* 0x000002a00300780c */ /* 0x000fe20000f21270 */
[----:B------:R-:W-:Y:S01]  /*0290*/  IMAD.WIDE R24, R25, 0x4, R38 ;  /* 0x0000000419187825 */ /* 0x000fe200078e0226 */
[----:B------:R-:W-:-:S03]  /*02a0*/  ISETP.LT.AND P2, PT, R3, 0x2a0, P2 ;  /* 0x000002a00300780c */ /* 0x000fc60001741270 */
[----:B------:R-:W-:-:S06]  /*02b0*/  IMAD.WIDE R30, R31, 0x4, R38 ;  /* 0x000000041f1e7825 */ /* 0x000fcc00078e0226 */
[----:B------:R-:W2:Y:S04]  /*02c0*/  @P0 LDG.E.EL R0, desc[UR6][R24.64] ;  /* 0x0000000618000981 */ /* 0x000ea8000c2e1900 */
[----:B------:R-:W3:Y:S04]  /*02d0*/  @P1 LDG.E.EL R4, desc[UR6][R30.64] ;  /* 0x000000061e041981 */ /* 0x000ee8000c2e1900 */
[----:B------:R-:W5:Y:S01]  /*02e0*/  @P2 LDG.E.EL R2, desc[UR6][R32.64] ;  /* 0x0000000620022981 */ /* 0x000f62000c2e1900 */
[----:B------:R-:W-:-:S04]  /*02f0*/  VIADD R21, R35, 0xfffffffd ;  /* 0xfffffffd23157836 */ /* 0x000fc80000000000 */
[----:B------:R-:W-:-:S05]  /*0300*/  IMAD.WIDE R20, R21, 0x4, R38 ;  /* 0x0000000415147825 */ /* 0x000fca00078e0226 */
[----:B------:R-:W4:Y:S01]  /*0310*/  @P2 LDG.E.EL R5, desc[UR6][R20.64] ;  /* 0x0000000614052981 */ /* 0x000f22000c2e1900 */
[----:B------:R-:W-:Y:S01]  /*0320*/  VIADD R41, R43, 0xfffffffd ;  /* 0xfffffffd2b297836 */ /* 0x000fe20000000000 */
[----:B------:R-:W-:Y:S02]  /*0330*/  P2R R45, PR, RZ, 0x1 ;  /* 0x00000001ff2d7803 */ /* 0x000fe40000000000 */
[----:B------:R-:W-:Y:S01]  /*0340*/  P2R R48, PR, RZ, 0x4 ;  /* 0x00000004ff307803 */ /* 0x000fe20000000000 */
[----:B------:R-:W-:Y:S01]  /*0350*/  IMAD.WIDE R40, R41, 0x4, R38 ;  /* 0x0000000429287825 */ /* 0x000fe200078e0226 */
[----:B--2---:R-:W-:-:S03]  /*0360*/  SEL R7, R0, 0xff800000, P0 ;  /* 0xff80000000077807 */ /* 0x004fc60000000000 */
[----:B------:R-:W-:Y:S01]  /*0370*/  IMAD.MOV.U32 R0, RZ, RZ, RZ ;  /* 0x000000ffff007224 */ /* 0x000fe200078e00ff */
[----:B---3--:R-:W-:-:S05]  /*0380*/  SEL R4, R4, 0xff800000, P1 ;  /* 0xff80000004047807 */ /* 0x008fca0000800000 */
[----:B------:R-:W2:Y:S01]  /*0390*/  @P1 LDG.E.EL R0, desc[UR6][R40.64] ;  /* 0x0000000628001981 */ /* 0x000ea2000c2e1900 */
[----:B------:R-:W-:Y:S02]  /*03a0*/  FSETP.GT.AND P5, PT, R4, R7, PT ;  /* 0x000000070400720b */ /* 0x000fe40003fa4000 */
[----:B-----5:R-:W-:Y:S02]  /*03b0*/  SEL R2, R2, 0xff800000, P2 ;  /* 0xff80000002027807 */ /* 0x020fe40001000000 */
[----:B------:R-:W-:Y:S02]  /*03c0*/  FSETP.NAN.AND P3, PT, R4, R4, PT ;  /* 0x000000040400720b */ /* 0x000fe40003f68000 */
[----:B------:R-:W-:Y:S02]  /*03d0*/  FSETP.GT.AND P4, PT, R2, -INF , PT ;  /* 0xff8000000200780b */ /* 0x000fe40003f84000 */
[----:B------:R-:W-:Y:S02]  /*03e0*/  P2R R16, PR, RZ, 0x20 ;  /* 0x00000020ff107803 */ /* 0x000fe40000000000 */
[----:B------:R-:W-:-:S03]  /*03f0*/  P2R R10, PR, RZ, 0x10 ;  /* 0x00000010ff0a7803 */ /* 0x000fc60000000000 */
[----:B------:R-:W-:Y:S02]  /*0400*/  @!P5 SEL R4, R4, R7, P3 ;  /* 0x000000070404d207 */ /* 0x000fe40001800000 */
[C---:B------:R-:W-:Y:S02]  /*0410*/  FSETP.NAN.AND P3, PT, R2.reuse, R2, PT ;  /* 0x000000020200720b */ /* 0x040fe40003f68000 */
[----:B----4-:R-:W-:Y:S02]  /*0420*/  SEL R7, R5, 0xff800000, P2 ;  /* 0xff80000005077807 */ /* 0x010fe40001000000 */
[----:B------:R-:W-:Y:S02]  /*0430*/  @!P4 SEL R2, R2, 0xff800000, P3 ;  /* 0xff8000000202c807 */ /* 0x000fe40001800000 */
[-C--:B------:R-:W-:Y:S02]  /*0440*/  FSETP.NAN.AND P3, PT, R7, R7.reuse, PT ;  /* 0x000000070700720b */ /* 0x080fe40003f68000 */
[----:B------:R-:W-:-:S04]  /*0450*/  FSETP.GEU.AND P0, PT, R2, R7, PT ;  /* 0x000000070200720b */ /* 0x000fc80003f0e000 */
[----:B------:R-:W-:-:S07]  /*0460*/  P2R R55, PR, RZ, 0x1 ;  /* 0x00000001ff377803 */ /* 0x000fce0000000000 */
[----:B------:R-:W-:Y:S02]  /*0470*/  @!P3 SEL R7, R7, R2, !P0 ;  /* 0x000000020707b207 */ /* 0x000fe40004000000 */
[----:B--2---:R-:W-:-:S04]  /*0480*/  SEL R9, R0, 0xff800000, P1 ;  /* 0xff80000000097807 */ /* 0x004fc80000800000 */
[-C--:B------:R-:W-:Y:S02]  /*0490*/  FSETP.NAN.AND P3, PT, R9, R9.reuse, PT ;  /* 0x000000090900720b */ /* 0x080fe40003f68000 */
[----:B------:R-:W-:-:S04]  /*04a0*/  FSETP.GEU.AND P0, PT, R4, R9, PT ;  /* 0x000000090400720b */ /* 0x000fc80003f0e000 */
[----:B------:R-:W-:Y:S01]  /*04b0*/  P2R R56, PR, RZ, 0x1 ;  /* 0x00000001ff387803 */ /* 0x000fe20000000000 */
[----:B------:R-:W-:-:S06]  /*04c0*/  IMAD.SHL.U32 R0, R19, 0x2, RZ ;  /* 0x0000000213007824 */ /* 0x000fcc00078e00ff */
[----:B------:R-:W-:Y:S02]  /*04d0*/  @!P3 SEL R9, R9, R4, !P0 ;  /* 0x000000040909b207 */ /* 0x000fe40004000000 */
[----:B------:R-:W-:-:S04]  /*04e0*/  ISETP.GT.AND P0, PT, R6, -0x1, PT ;  /* 0xffffffff0600780c */ /* 0x000fc80003f04270 */
[----:B------:R-:W-:Y:S01]  /*04f0*/  ISETP.GT.AND P3, PT, R19, RZ, P0 ;  /* 0x000000ff1300720c */ /* 0x000fe20000764270 */
[----:B------:R-:W-:-:S03]  /*0500*/  VIADD R0, R0, 0xffffffff ;  /* 0xffffffff00007836 */ /* 0x000fc60000000000 */
[----:B------:R-:W-:Y:S01]  /*0510*/  ISETP.LT.AND P3, PT, R3, 0x2a0, P3 ;  /* 0x000002a00300780c */ /* 0x000fe20001f61270 */
[----:B------:R-:W-:Y:S02]  /*0520*/  IMAD.IADD R37, R0, 0x1, R35 ;  /* 0x0000000100257824 */ /* 0x000fe400078e0223 */
[----:B------:R-:W-:Y:S02]  /*0530*/  IMAD.MOV.U32 R0, RZ, RZ, RZ ;  /* 0x000000ffff007224 */ /* 0x000fe400078e00ff */
[----:B------:R-:W-:-:S08]  /*0540*/  IMAD.WIDE R36, R37, 0x4, R38 ;  /* 0x0000000425247825 */ /* 0x000fd000078e0226 */
[----:B------:R-:W2:Y:S01]  /*0550*/  @P3 LDG.E.EL R0, desc[UR6][R36.64] ;  /* 0x0000000624003981 */ /* 0x000ea2000c2e1900 */
[----:B------:R-:W-:Y:S02]  /*0560*/  IMAD.MOV.U32 R2, RZ, RZ, RZ ;  /* 0x000000ffff027224 */ /* 0x000fe400078e00ff */
[----:B------:R-:W-:Y:S01]  /*0570*/  IMAD.WIDE R34, R35, 0x4, R38 ;  /* 0x0000000423227825 */ /* 0x000fe200078e0226 */
[----:B--2---:R-:W-:-:S04]  /*0580*/  SEL R0, R0, 0xff800000, P3 ;  /* 0xff80000000007807 */ /* 0x004fc80001800000 */
[-C--:B------:R-:W-:Y:S02]  /*0590*/  FSETP.NAN.AND P4, PT, R0, R0.reuse, PT ;  /* 0x000000000000720b */ /* 0x080fe40003f88000 */
[----:B------:R-:W-:-:S11]  /*05a0*/  FSETP.GEU.AND P2, PT, R9, R0, PT ;  /* 0x000000000900720b */ /* 0x000fd60003f4e000 */
[----:B------:R-:W-:Y:S02]  /*05b0*/  @!P4 SEL R0, R0, R9, !P2 ;  /* 0x000000090000c207 */ /* 0x000fe40005000000 */
[----:B------:R-:W-:-:S13]  /*05c0*/  ISETP.LT.AND P4, PT, R3, 0x2a0, P0 ;  /* 0x000002a00300780c */ /* 0x000fda0000781270 */
[----:B------:R-:W2:Y:S01]  /*05d0*/  @P4 LDG.E.EL R2, desc[UR6][R34.64] ;  /* 0x0000000622024981 */ /* 0x000ea2000c2e1900 */
[----:B------:R-:W-:Y:S02]  /*05e0*/  P2R R5, PR, RZ, 0x4 ;  /* 0x00000004ff057803 */ /* 0x000fe40000000000 */
[----:B------:R-:W-:Y:S01]  /*05f0*/  FSETP.GEU.AND P2, PT, R7, -INF , PT ;  /* 0xff8000000700780b */ /* 0x000fe20003f4e000 */
[----:B------:R-:W-:Y:S01]  /*0600*/  IMAD.WIDE R22, R43, 0x4, R38 ;  /* 0x000000042b167825 */ /* 0x000fe200078e0226 */
[----:B------:R-:W3:Y:S02]  /*0610*/  @P4 LDG.E.EL R42, desc[UR6][R34.64+0x14] ;  /* 0x00001406222a4981 */ /* 0x000ee4000c2e1900 */
[----:B------:R-:W-:Y:S02]  /*0620*/  SEL R7, R7, 0xff800000, P2 ;  /* 0xff80000007077807 */ /* 0x000fe40001000000 */
[----:B--2---:R-:W-:-:S04]  /*0630*/  SEL R4, R2, 0xff800000, P4 ;  /* 0xff80000002047807 */ /* 0x004fc80002000000 */
[-C--:B------:R-:W-:Y:S02]  /*0640*/  FSETP.NAN.AND P5, PT, R4, R4.reuse, PT ;  /* 0x000000040400720b */ /* 0x080fe40003fa8000 */
[----:B------:R-:W-:Y:S02]  /*0650*/  FSETP.GEU.AND P0, PT, R7, R4, PT ;  /* 0x000000040700720b */ /* 0x000fe40003f0e000 */
[----:B------:R-:W-:-:S09]  /*0660*/  LOP3.LUT R2, R6, R19, RZ, 0xfc, !PT ;  /* 0x0000001306027212 */ /* 0x000fd200078efcff */
[----:B------:R-:W-:Y:S02]  /*0670*/  @!P5 SEL R4, R4, R7, !P0 ;  /* 0x000000070404d207 */ /* 0x000fe40004000000 */
[----:B------:R-:W-:-:S04]  /*0680*/  ISETP.GE.AND P5, PT, R3, 0x2a0, PT ;  /* 0x000002a00300780c */ /* 0x000fc80003fa6270 */
[----:B------:R-:W-:Y:S01]  /*0690*/  ISETP.GT.AND P6, PT, R2, -0x1, !P5 ;  /* 0xffffffff0200780c */ /* 0x000fe20006fc4270 */
[----:B------:R-:W-:-:S12]  /*06a0*/  IMAD.MOV.U32 R7, RZ, RZ, RZ ;  /* 0x000000ffff077224 */ /* 0x000fd800078e00ff */
[----:B------:R-:W2:Y:S01]  /*06b0*/  @P6 LDG.E.EL R7, desc[UR6][R22.64] ;  /* 0x0000000616076981 */ /* 0x000ea2000c2e1900 */
[----:B------:R-:W-:Y:S02]  /*06c0*/  P2R R49, PR, RZ, 0x4 ;  /* 0x00000004ff317803 */ /* 0x000fe40000000000 */
[----:B------:R-:W-:Y:S01]  /*06d0*/  P2R R12, PR, RZ, 0x1 ;  /* 0x00000001ff0c7803 */ /* 0x000fe20000000000 */
[C---:B------:R-:W-:Y:S01]  /*06e0*/  VIADD R29, R43.reuse, 0x3 ;  /* 0x000000032b1d7836 */ /* 0x040fe20000000000 */
[----:B------:R-:W4:Y:S01]  /*06f0*/  @P6 LDG.E.EL R52, desc[UR6][R22.64] ;  /* 0x0000000616346981 */ /* 0x000f22000c2e1900 */
[----:B------:R-:W-:-:S03]  /*0700*/  VIADD R27, R43, 0x4 ;  /* 0x000000042b1b7836 */ /* 0x000fc60000000000 */
[----:B------:R-:W5:Y:S01]  /*0710*/  @P6 LDG.E.EL R53, desc[UR6][R22.64+0x4] ;  /* 0x0000040616356981 */ /* 0x000f62000c2e1900 */
[----:B--2---:R-:W-:-:S04]  /*0720*/  SEL R7, R7, 0xff800000, P6 ;  /* 0xff80000007077807 */ /* 0x004fc80003000000 */
[-C--:B------:R-:W-:Y:S02]  /*0730*/  FSETP.NAN.AND P2, PT, R7, R7.reuse, PT ;  /* 0x000000070700720b */ /* 0x080fe40003f48000 */
[----:B------:R-:W-:-:S11]  /*0740*/  FSETP.GEU.AND P0, PT, R0, R7, PT ;  /* 0x000000070000720b */ /* 0x000fd60003f0e000 */
[----:B------:R-:W-:Y:S01]  /*0750*/  @!P2 SEL R7, R7, R0, !P0 ;  /* 0x000000000707a207 */ /* 0x000fe20004000000 */
[----:B------:R-:W-:-:S06]  /*0760*/  IMAD.MOV.U32 R0, RZ, RZ, RZ ;  /* 0x000000ffff007224 */ /* 0x000fcc00078e00ff */
[----:B------:R-:W2:Y:S01]  /*0770*/  @P4 LDG.E.EL R0, desc[UR6][R34.64+0x4] ;  /* 0x0000040622004981 */ /* 0x000ea2000c2e1900 */
[----:B------:R-:W-:Y:S01]  /*0780*/  P2R R2, PR, RZ, 0x1 ;  /* 0x00000001ff027803 */ /* 0x000fe20000000000 */
[----:B------:R-:W-:Y:S01]  /*0790*/  IMAD.WIDE R28, R29, 0x4, R38 ;  /* 0x000000041d1c7825 */ /* 0x000fe200078e0226 */
[----:B--2---:R-:W-:-:S03]  /*07a0*/  SEL R17, R0, 0xff800000, P4 ;  /* 0xff80000000117807 */ /* 0x004fc60002000000 */
[----:B------:R-:W-:Y:S01]  /*07b0*/  IMAD.MOV.U32 R0, RZ, RZ, RZ ;  /* 0x000000ffff007224 */ /* 0x000fe200078e00ff */
[----:B------:R-:W-:-:S05]  /*07c0*/  FSETP.NAN.AND P2, PT, R17, R17, PT ;  /* 0x000000111100720b */ /* 0x000fca0003f48000 */
[----:B------:R1:W2:Y:S01]  /*07d0*/  @P6 LDG.E.EL R0, desc[UR6][R22.64+0x4] ;  /* 0x0000040616006981 */ /* 0x0002a2000c2e1900 */
[----:B------:R-:W-:-:S07]  /*07e0*/  FSETP.GEU.AND P0, PT, R4, R17, PT ;  /* 0x000000110400720b */ /* 0x000fce0003f0e000 */
[----:B------:R-:W-:Y:S01]  /*07f0*/  @!P2 SEL R17, R17, R4, !P0 ;  /* 0x000000041111a207 */ /* 0x000fe20004000000 */
[----:B------:R-:W-:-:S06]  /*0800*/  IMAD.MOV.U32 R4, RZ, RZ, RZ ;  /* 0x000000ffff047224 */ /* 0x000fcc00078e00ff */
[----:B------:R-:W4:Y:S01]  /*0810*/  @P3 LDG.E.EL R4, desc[UR6][R28.64] ;  /* 0x000000061c043981 */ /* 0x000f22000c2e1900 */
[----:B------:R-:W-:Y:S01]  /*0820*/  P2R R15, PR, RZ, 0x1 ;  /* 0x00000001ff0f7803 */ /* 0x000fe20000000000 */
[----:B------:R-:W-:-:S05]  /*0830*/  IMAD.WIDE R26, R27, 0x4, R38 ;  /* 0x000000041b1a7825 */ /* 0x000fca00078e0226 */
[----:B------:R-:W5:Y:S01]  /*0840*/  @P6 LDG.E.EL R8, desc[UR6][R26.64] ;  /* 0x000000061a086981 */ /* 0x000f62000c2e1900 */
[----:B---3--:R-:W-:Y:S02]  /*0850*/  SEL R42, R42, 0xff800000, P4 ;  /* 0xff8000002a2a7807 */ /* 0x008fe40002000000 */
[----:B-1----:R-:W-:Y:S01]  /*0860*/  SHF.R.S32.HI R22, RZ, 0x17, R13 ;  /* 0x00000017ff167819 */ /* 0x002fe2000001140d */
[----:B------:R1:W3:Y:S01]  /*0870*/  @P6 LDG.E.EL R54, desc[UR6][R26.64] ;  /* 0x000000061a366981 */ /* 0x0002e2000c2e1900 */
[----:B--2---:R-:W-:-:S04]  /*0880*/  SEL R0, R0, 0xff800000, P6 ;  /* 0xff80000000007807 */ /* 0x004fc80003000000 */
[-C--:B------:R-:W-:Y:S02]  /*0890*/  FSETP.NAN.AND P2, PT, R0, R0.reuse, PT ;  /* 0x000000000000720b */ /* 0x080fe40003f48000 */
[----:B------:R-:W-:-:S11]  /*08a0*/  FSETP.GEU.AND P0, PT, R7, R0, PT ;  /* 0x000000000700720b */ /* 0x000fd60003f0e000 */
[----:B------:R-:W-:Y:S02]  /*08b0*/  @!P2 SEL R0, R0, R7, !P0 ;  /* 0x000000070000a207 */ /* 0x000fe40004000000 */
[----:B----4-:R-:W-:-:S04]  /*08c0*/  SEL R7, R4, 0xff800000, P3 ;  /* 0xff80000004077807 */ /* 0x010fc80001800000 */
[-C--:B------:R-:W-:Y:S02]  /*08d0*/  FSETP.NAN.AND P2, PT, R7, R7.reuse, PT ;  /* 0x000000070700720b */ /* 0x080fe40003f48000 */
[----:B------:R-:W-:Y:S02]  /*08e0*/  P2R R47, PR, RZ, 0x1 ;  /* 0x00000001ff2f7803 */ /* 0x000fe40000000000 */
[----:B------:R-:W-:-:S09]  /*08f0*/  FSETP.GEU.AND P0, PT, R0, R7, PT ;  /* 0x000000070000720b */ /* 0x000fd20003f0e000 */
[----:B------:R-:W-:Y:S01]  /*0900*/  @!P2 SEL R7, R7, R0, !P0 ;  /* 0x000000000707a207 */ /* 0x000fe20004000000 */
[----:B------:R-:W-:-:S06]  /*0910*/  IMAD.MOV.U32 R0, RZ, RZ, RZ ;  /* 0x000000ffff007224 */ /* 0x000fcc00078e00ff */
[----:B------:R-:W2:Y:S01]  /*0920*/  @P4 LDG.E.EL R0, desc[UR6][R34.64+0x10] ;  /* 0x0000100622004981 */ /* 0x000ea2000c2e1900 */
[----:B------:R-:W-:Y:S02]  /*0930*/  P2R R18, PR, RZ, 0x1 ;  /* 0x00000001ff127803 */ /* 0x000fe40000000000 */
[----:B------:R-:W-:-:S04]  /*0940*/  FSETP.GEU.AND P0, PT, R17, -INF , PT ;  /* 0xff8000001100780b */ /* 0x000fc80003f0e000 */
[----:B------:R-:W-:Y:S02]  /*0950*/  P2R R9, PR, RZ, 0x1 ;  /* 0x00000001ff097803 */ /* 0x000fe40000000000 */
[----:B-----5:R-:W-:Y:S02]  /*0960*/  SEL R8, R8, 0xff800000, P6 ;  /* 0xff80000008087807 */ /* 0x020fe40003000000 */
[----:B------:R-:W-:Y:S02]  /*0970*/  SGXT R22, R22, 0x1 ;  /* 0x000000011616781a */ /* 0x000fe40000000200 */
[----:B------:R-:W-:Y:S02]  /*0980*/  P2R R11, PR, RZ, 0x8 ;  /* 0x00000008ff0b7803 */ /* 0x000fe40000000000 */
[----:B------:R-:W-:Y:S02]  /*0990*/  ISETP.GT.AND P3, PT, R19, RZ, PT ;  /* 0x000000ff1300720c */ /* 0x000fe40003f64270 */
[----:B-1----:R-:W-:-:S02]  /*09a0*/  LEA.HI R26, R22, R3, RZ, 0x2 ;  /* 0x00000003161a7211 */ /* 0x002fc400078f10ff */
[----:B------:R-:W1:Y:S02]  /*09b0*/  LDC.64 R22, c[0x0][0x228] ;  /* 0x00008a00ff167b82 */ /* 0x000e640000000a00 */
[----:B------:R-:W-:-:S05]  /*09c0*/  SHF.R.S32.HI R26, RZ, 0x2, R26 ;  /* 0x00000002ff1a7819 */ /* 0x000fca000001141a */
[----:B------:R-:W-:Y:S01]  /*09d0*/  IMAD.HI R27, R26, 0x30c30c31, RZ ;  /* 0x30c30c311a1b7827 */ /* 0x000fe200078e02ff */
[----:B--2---:R-:W-:-:S04]  /*09e0*/  SEL R51, R0, 0xff800000, P4 ;  /* 0xff80000000337807 */ /* 0x004fc80002000000 */
[----:B------:R-:W-:Y:S02]  /*09f0*/  FSETP.NAN.AND P2, PT, R51, R51, PT ;  /* 0x000000333300720b */ /* 0x000fe40003f48000 */
[----:B------:R-:W-:-:S04]  /*0a00*/  SEL R0, R17, 0xff800000, P0 ;  /* 0xff80000011007807 */ /* 0x000fc80000000000 */
[----:B------:R-:W-:-:S07]  /*0a10*/  FSETP.GEU.AND P0, PT, R0, R51, PT ;  /* 0x000000330000720b */ /* 0x000fce0003f0e000 */
[----:B------:R-:W-:Y:S02]  /*0a20*/  @!P2 SEL R51, R51, R0, !P0 ;  /* 0x000000003333a207 */ /* 0x000fe40004000000 */
[----:B------:R-:W2:Y:S01]  /*0a30*/  S2R R0, SR_TID.X ;  /* 0x0000000000007919 */ /* 0x000ea20000002100 */
[-C--:B------:R-:W-:Y:S02]  /*0a40*/  FSETP.NAN.AND P2, PT, R8, R8.reuse, PT ;  /* 0x000000080800720b */ /* 0x080fe40003f48000 */
[----:B------:R-:W-:Y:S02]  /*0a50*/  P2R R46, PR, RZ, 0x1 ;  /* 0x00000001ff2e7803 */ /* 0x000fe40000000000 */
[----:B------:R-:W-:-:S09]  /*0a60*/  FSETP.GEU.AND P0, PT, R7, R8, PT ;  /* 0x000000080700720b */ /* 0x000fd20003f0e000 */
[----:B------:R-:W-:Y:S02]  /*0a70*/  @!P2 SEL R8, R8, R7, !P0 ;  /* 0x000000070808a207 */ /* 0x000fe40004000000 */
[-C--:B------:R-:W-:Y:S02]  /*0a80*/  FSETP.NAN.AND P2, PT, R42, R42.reuse, PT ;  /* 0x0000002a2a00720b */ /* 0x080fe40003f48000 */
[----:B------:R-:W-:Y:S02]  /*0a90*/  P2R R17, PR, RZ, 0x1 ;  /* 0x00000001ff117803 */ /* 0x000fe40000000000 */
[----:B------:R-:W-:-:S09]  /*0aa0*/  FSETP.GEU.AND P0, PT, R51, R42, PT ;  /* 0x0000002a3300720b */ /* 0x000fd20003f0e000 */
[----:B------:R-:W-:Y:S02]  /*0ab0*/  @!P2 FSEL R42, R42, R51, !P0 ;  /* 0x000000332a2aa208 */ /* 0x000fe40004000000 */
[----:B------:R-:W-:Y:S01]  /*0ac0*/  ISETP.NE.AND P2, PT, R16, RZ, PT ;  /* 0x000000ff1000720c */ /* 0x000fe20003f45270 */
[----:B--2---:R-:W-:Y:S01]  /*0ad0*/  IMAD.SHL.U32 R16, R0, 0x2, RZ ;  /* 0x0000000200107824 */ /* 0x004fe200078e00ff */
[----:B------:R-:W-:-:S04]  /*0ae0*/  SHF.R.U32.HI R51, RZ, 0x17, R13 ;  /* 0x00000017ff337819 */ /* 0x000fc8000001160d */
[----:B------:R-:W-:Y:S02]  /*0af0*/  SGXT.U32 R51, R51, 0x1 ;  /* 0x000000013333781a */ /* 0x000fe40000000000 */
[----:B------:R-:W-:Y:S02]  /*0b00*/  LOP3.LUT R16, R16, 0xfe, RZ, 0xc0, !PT ;  /* 0x000000fe10107812 */ /* 0x000fe400078ec0ff */
[----:B------:R-:W-:Y:S01]  /*0b10*/  P2R R7, PR, RZ, 0x1 ;  /* 0x00000001ff077803 */ /* 0x000fe20000000000 */
[----:B------:R-:W-:Y:S01]  /*0b20*/  IMAD.IADD R51, R14, 0x1, R51 ;  /* 0x000000010e337824 */ /* 0x000fe200078e0233 */
[----:B------:R-:W-:Y:S02]  /*0b30*/  ISETP.NE.AND P0, PT, R10, RZ, PT ;  /* 0x000000ff0a00720c */ /* 0x000fe40003f05270 */
[----:B------:R-:W-:Y:S02]  /*0b40*/  PRMT R10, R16, 0x6540, R13 ;  /* 0x00006540100a7816 */ /* 0x000fe4000000000d */
[----:B------:R-:W-:-:S02]  /*0b50*/  LOP3.LUT R51, R51, 0xfffffffe, RZ, 0xc0, !PT ;  /* 0xfffffffe33337812 */ /* 0x000fc400078ec0ff */
[----:B------:R-:W-:-:S05]  /*0b60*/  LOP3.LUT R14, R10, 0x1, RZ, 0xfc, !PT ;  /* 0x000000010a0e7812 */ /* 0x000fca00078efcff */
[----:B------:R-:W-:-:S04]  /*0b70*/  IMAD.IADD R14, R14, 0x1, -R51 ;  /* 0x000000010e0e7824 */ /* 0x000fc800078e0a33 */
[----:B------:R-:W-:-:S04]  /*0b80*/  IMAD.SHL.U32 R50, R14, 0x2, RZ ;  /* 0x000000020e327824 */ /* 0x000fc800078e00ff */
[C---:B------:R-:W-:Y:S02]  /*0b90*/  VIADD R44, R50.reuse, 0xffffffff ;  /* 0xffffffff322c7836 */ /* 0x040fe40000000000 */
[----:B------:R-:W-:-:S05]  /*0ba0*/  VIADD R50, R50, 0x2 ;  /* 0x0000000232327836 */ /* 0x000fca0000000000 */
[----:B------:R-:W-:Y:S02]  /*0bb0*/  SEL R19, R50, 0x4, !P3 ;  /* 0x0000000432137807 */ /* 0x000fe40005800000 */
[----:B------:R-:W-:-:S06]  /*0bc0*/  CS2R R50, SRZ ;  /* 0x0000000000327805 */ /* 0x000fcc000001ff00 */
[----:B------:R2:W4:Y:S04]  /*0bd0*/  @P1 LDG.E.EL R50, desc[UR6][R40.64] ;  /* 0x0000000628321981 */ /* 0x000528000c2e1900 */
[----:B------:R5:W3:Y:S01]  /*0be0*/  @P1 LDG.E.EL R51, desc[UR6][R30.64] ;  /* 0x000000061e331981 */ /* 0x000ae2000c2e1900 */
[----:B--2---:R-:W-:Y:S02]  /*0bf0*/  SEL R41, R52, RZ, P6 ;  /* 0x000000ff34297207 */ /* 0x004fe40003000000 */
[----:B------:R-:W-:Y:S02]  /*0c00*/  SEL R52, R53, RZ, P6 ;  /* 0x000000ff35347207 */ /* 0x000fe40003000000 */
[----:B------:R-:W-:Y:S02]  /*0c10*/  SEL R53, RZ, 0x1, !P2 ;  /* 0x00000001ff357807 */ /* 0x000fe40005000000 */
[----:B------:R-:W-:-:S02]  /*0c20*/  ISETP.NE.AND P2, PT, R56, RZ, PT ;  /* 0x000000ff3800720c */ /* 0x000fc40003f45270 */
[----:B------:R-:W-:-:S04]  /*0c30*/  SHF.R.U32.HI R56, RZ, 0x1f, R27 ;  /* 0x0000001fff387819 */ /* 0x000fc8000001161b */
[----:B-----5:R-:W-:-:S05]  /*0c40*/  LEA.HI.SX32 R31, R27, R56, 0x1d ;  /* 0x000000381b1f7211 */ /* 0x020fca00078feaff */
[----:B------:R-:W-:Y:S02]  /*0c50*/  IMAD R31, R31, -0x2a, R26 ;  /* 0xffffffd61f1f7824 */ /* 0x000fe400078e021a */
[----:B------:R-:W-:Y:S02]  /*0c60*/  IMAD.MOV.U32 R26, RZ, RZ, RZ ;  /* 0x000000ffff1a7224 */ /* 0x000fe400078e00ff */
[----:B-1----:R-:W-:-:S05]  /*0c70*/  IMAD.WIDE R22, R31, 0x4, R22 ;  /* 0x000000041f167825 */ /* 0x002fca00078e0216 */
[----:B------:R-:W2:Y:S01]  /*0c80*/  @!P5 LDG.E.EL R26, desc[UR6][R22.64] ;  /* 0x00000006161ad981 */ /* 0x000ea2000c2e1900 */
[----:B------:R-:W-:Y:S02]  /*0c90*/  VIADD R43, R43, 0x5 ;  /* 0x000000052b2b7836 */ /* 0x000fe40000000000 */
[----:B--2---:R-:W-:Y:S01]  /*0ca0*/  FADD R27, R26, 0.0010000000474974513054 ;  /* 0x3a83126f1a1b7421 */ /* 0x004fe20000000000 */
[----:B------:R-:W-:-:S06]  /*0cb0*/  IMAD.MOV.U32 R26, RZ, RZ, RZ ;  /* 0x000000ffff1a7224 */ /* 0x000fcc00078e00ff */
[----:B------:R-:W2:Y:S01]  /*0cc0*/  @!P5 LDG.E.EL R26, desc[UR6][R22.64] ;  /* 0x00000006161ad981 */ /* 0x000ea2000c2e1900 */
[----:B------:R-:W-:-:S04]  /*0cd0*/  IMAD.WIDE R38, R43, 0x4, R38 ;  /* 0x000000042b267825 */ /* 0x000fc800078e0226 */
[----:B------:R-:W-:Y:S01]  /*0ce0*/  IMAD.MOV.U32 R43, RZ, RZ, RZ ;  /* 0x000000ffff2b7224 */ /* 0x000fe200078e00ff */
[----:B------:R-:W5:Y:S05]  /*0cf0*/  @P6 LDG.E.EL R57, desc[UR6][R38.64] ;  /* 0x0000000626396981 */ /* 0x000f6a000c2e1900 */
[----:B------:R1:W3:Y:S02]  /*0d00*/  @P6 LDG.E.EL R43, desc[UR6][R38.64] ;  /* 0x00000006262b6981 */ /* 0x0002e4000c2e1900 */
[----:B-1----:R1:W1:Y:S01]  /*0d10*/  MUFU.SQRT R39, R27 ;  /* 0x0000001b00277308 */ /* 0x0022620000002000 */
[----:B--2---:R-:W-:Y:S02]  /*0d20*/  FADD R60, R26, 0.0010000000474974513054 ;  /* 0x3a83126f1a3c7421 */ /* 0x004fe40000000000 */
[----:B-1----:R-:W1:Y:S02]  /*0d30*/  LDC.64 R26, c[0x0][0x250] ;  /* 0x00009400ff1a7b82 */ /* 0x002e640000000a00 */
[----:B-1----:R-:W-:-:S05]  /*0d40*/  IMAD.WIDE R26, R31, 0x4, R26 ;  /* 0x000000041f1a7825 */ /* 0x002fca00078e021a */
[----:B------:R-:W2:Y:S01]  /*0d50*/  @!P5 LDG.E.EL R59, desc[UR6][R26.64] ;  /* 0x000000061a3bd981 */ /* 0x000ea2000c2e1900 */
[----:B-----5:R-:W-:Y:S02]  /*0d60*/  SEL R30, R57, RZ, P6 ;  /* 0x000000ff391e7207 */ /* 0x020fe40003000000 */
[----:B---3--:R-:W-:Y:S01]  /*0d70*/  SEL R51, R51, RZ, P1 ;  /* 0x000000ff33337207 */ /* 0x008fe20000800000 */
[----:B------:R-:W1:Y:S01]  /*0d80*/  MUFU.SQRT R57, R60 ;  /* 0x0000003c00397308 */ /* 0x000e620000002000 */
[----:B----4-:R-:W-:Y:S01]  /*0d90*/  SEL R50, R50, RZ, P1 ;  /* 0x000000ff32327207 */ /* 0x010fe20000800000 */
[----:B--2---:R-:W-:Y:S01]  /*0da0*/  FADD R61, R59, 0.0010000000474974513054 ;  /* 0x3a83126f3b3d7421 */ /* 0x004fe20000000000 */
[----:B------:R-:W-:-:S06]  /*0db0*/  IMAD.MOV.U32 R59, RZ, RZ, RZ ;  /* 0x000000ffff3b7224 */ /* 0x000fcc00078e00ff */
[----:B------:R2:W3:Y:S01]  /*0dc0*/  @!P5 LDG.E.EL R59, desc[UR6][R26.64] ;  /* 0x000000061a3bd981 */ /* 0x0004e2000c2e1900 */
[----:B0-----:R-:W-:Y:S01]  /*0dd0*/  FSETP.GT.AND P1, PT, R39, 8.50705917302346158658e+37, PT ;  /* 0x7e8000002700780b */ /* 0x001fe20003f24000 */
[----:B------:R-:W-:Y:S01]  /*0de0*/  IMAD.MOV.U32 R56, RZ, RZ, 0x3e800000 ;  /* 0x3e800000ff387424 */ /* 0x000fe200078e00ff */
[----:B------:R-:W-:Y:S02]  /*0df0*/  P2R R4, PR, RZ, 0x10 ;  /* 0x00000010ff047803 */ /* 0x000fe40000000000 */
[----:B------:R-:W-:Y:S01]  /*0e00*/  P2R R38, PR, RZ, 0x4 ;  /* 0x00000004ff267803 */ /* 0x000fe20000000000 */
[----:B------:R-:W0:Y:S01]  /*0e10*/  MUFU.SQRT R22, R61 ;  /* 0x0000003d00167308 */ /* 0x000e220000002000 */
[----:B------:R-:W-:Y:S02]  /*0e20*/  ISETP.NE.AND P2, PT, R55, RZ, PT ;  /* 0x000000ff3700720c */ /* 0x000fe40003f45270 */
[----:B------:R-:W-:Y:S02]  /*0e30*/  FSETP.GEU.AND P4, PT, R39, 1.175494350822287508e-38, PT ;  /* 0x008000002700780b */ /* 0x000fe40003f8e000 */
[----:B------:R-:W-:-:S02]  /*0e40*/  FSEL R55, R56, 1, P1 ;  /* 0x3f80000038377808 */ /* 0x000fc40000800000 */
[----:B--2---:R-:W-:Y:S01]  /*0e50*/  P2R R26, PR, RZ, 0x20 ;  /* 0x00000020ff1a7803 */ /* 0x004fe20000000000 */
[----:B------:R-:W-:Y:S01]  /*0e60*/  @P1 FMUL R39, R39, 0.25 ;  /* 0x3e80000027271820 */ /* 0x000fe20000400000 */
[C---:B-1----:R-:W-:Y:S02]  /*0e70*/  FSETP.GT.AND P1, PT, R57.reuse, 8.50705917302346158658e+37, PT ;  /* 0x7e8000003900780b */ /* 0x042fe40003f24000 */
[----:B------:R-:W-:Y:S02]  /*0e80*/  ISETP.NE.AND P5, PT, R12, RZ, PT ;  /* 0x000000ff0c00720c */ /* 0x000fe40003fa5270 */
[----:B------:R-:W-:Y:S02]  /*0e90*/  SEL R44, R44, RZ, P3 ;  /* 0x000000ff2c2c7207 */ /* 0x000fe40001800000 */
[----:B------:R-:W-:Y:S02]  /*0ea0*/  FSETP.GEU.AND P3, PT, R57, 1.175494350822287508e-38, PT ;  /* 0x008000003900780b */ /* 0x000fe40003f6e000 */
[----:B------:R-:W-:-:S02]  /*0eb0*/  FSEL R58, R56, 1, P1 ;  /* 0x3f800000383a7808 */ /* 0x000fc40000800000 */
[----:B------:R-:W-:-:S03]  /*0ec0*/  SEL R40, R54, RZ, P6 ;  /* 0x000000ff36287207 */ /* 0x000fc60003000000 */
[----:B------:R-:W-:Y:S01]  /*0ed0*/  @P1 FMUL R57, R57, 0.25 ;  /* 0x3e80000039391820 */ /* 0x000fe20000400000 */
[----:B0-----:R-:W-:Y:S02]  /*0ee0*/  FSETP.GT.AND P1, PT, R22, 8.50705917302346158658e+37, PT ;  /* 0x7e8000001600780b */ /* 0x001fe40003f24000 */
[----:B------:R-:W-:Y:S02]  /*0ef0*/  SEL R43, R43, 0xff800000, P6 ;  /* 0xff8000002b2b7807 */ /* 0x000fe40003000000 */
[----:B------:R-:W-:Y:S01]  /*0f00*/  SEL R54, RZ, 0x1, !P0 ;  /* 0x00000001ff367807 */ /* 0x000fe20004000000 */
[----:B------:R-:W-:-:S03]  /*0f10*/  @!P3 FMUL R57, R57, 16777216 ;  /* 0x4b8000003939b820 */ /* 0x000fc60000400000 */
[----:B------:R-:W-:Y:S02]  /*0f20*/  SEL R54, R54, 0x2, P2 ;  /* 0x0000000236367807 */ /* 0x000fe40001000000 */
[----:B------:R-:W-:Y:S01]  /*0f30*/  ISETP.NE.AND P2, PT, R38, RZ, PT ;  /* 0x000000ff2600720c */ /* 0x000fe20003f45270 */
[----:B------:R-:W-:Y:S01]  /*0f40*/  @!P3 FMUL R58, R58, 16777216 ;  /* 0x4b8000003a3ab820 */ /* 0x000fe20000400000 */
[----:B------:R-:W-:Y:S02]  /*0f50*/  ISETP.NE.AND P3, PT, R11, RZ, PT ;  /* 0x000000ff0b00720c */ /* 0x000fe40003f65270 */
[C---:B------:R-:W-:Y:S01]  /*0f60*/  FSETP.GEU.AND P0, PT, R22.reuse, 1.175494350822287508e-38, PT ;  /* 0x008000001600780b */ /* 0x040fe20003f0e000 */
[----:B------:R-:W-:Y:S01]  /*0f70*/  @P1 FMUL R22, R22, 0.25 ;  /* 0x3e80000016161820 */ /* 0x000fe20000400000 */
[----:B------:R-:W-:Y:S02]  /*0f80*/  SEL R11, R53, 0x2, P2 ;  /* 0x00000002350b7807 */ /* 0x000fe40001000000 */
[----:B------:R-:W-:-:S02]  /*0f90*/  FSEL R23, R56, 1, P1 ;  /* 0x3f80000038177808 */ /* 0x000fc40000800000 */
[----:B------:R-:W-:Y:S01]  /*0fa0*/  ISETP.NE.AND P2, PT, R49, RZ, PT ;  /* 0x000000ff3100720c */ /* 0x000fe20003f45270 */
[----:B------:R-:W-:Y:S02]  /*0fb0*/  IMAD.MOV.U32 R38, RZ, RZ, RZ ;  /* 0x000000ffff267224 */ /* 0x000fe400078e00ff */
[----:B------:R-:W-:Y:S01]  /*0fc0*/  @!P4 FMUL R39, R39, 16777216 ;  /* 0x4b8000002727c820 */ /* 0x000fe20000400000 */
[----:B------:R-:W-:Y:S01]  /*0fd0*/  @!P4 FMUL R55, R55, 16777216 ;  /* 0x4b8000003737c820 */ /* 0x000fe20000400000 */
[----:B------:R-:W-:Y:S01]  /*0fe0*/  ISETP.NE.AND P4, PT, R4, RZ, PT ;  /* 0x000000ff0400720c */ /* 0x000fe20003f85270 */
[----:B------:R-:W-:Y:S02]  /*0ff0*/  IMAD.MOV.U32 R27, RZ, RZ, RZ ;  /* 0x000000ffff1b7224 */ /* 0x000fe400078e00ff */
[----:B------:R-:W-:Y:S01]  /*1000*/  @!P0 FMUL R22, R22, 16777216 ;  /* 0x4b80000016168820 */ /* 0x000fe20000400000 */
[----:B------:R-:W-:Y:S01]  /*1010*/  @!P0 FMUL R23, R23, 16777216 ;  /* 0x4b80000017178820 */ /* 0x000fe20000400000 */
[----:B------:R-:W-:Y:S01]  /*1020*/  ISETP.NE.AND P0, PT, R2, RZ, PT ;  /* 0x000000ff0200720c */ /* 0x000fe20003f05270 */
[----:B------:R-:W-:-:S02]  /*1030*/  IMAD.MOV.U32 R2, RZ, RZ, RZ ;  /* 0x000000ffff027224 */ /* 0x000fc400078e00ff */
[----:B------:R-:W-:-:S05]  /*1040*/  IMAD.MOV.U32 R4, RZ, RZ, RZ ;  /* 0x000000ffff047224 */ /* 0x000fca00078e00ff */
[----:B------:R-:W2:Y:S04]  /*1050*/  @P4 LDG.E.EL R27, desc[UR6][R34.64+0x4] ;  /* 0x00000406221b4981 */ /* 0x000ea8000c2e1900 */
[----:B------:R-:W4:Y:S04]  /*1060*/  @P4 LDG.E.EL R2, desc[UR6][R34.64+0x14] ;  /* 0x0000140622024981 */ /* 0x000f28000c2e1900 */
[----:B------:R-:W5:Y:S01]  /*1070*/  @P4 LDG.E.EL R4, desc[UR6][R34.64+0x10] ;  /* 0x0000100622044981 */ /* 0x000f62000c2e1900 */
[----:B---3--:R-:W-:-:S04]  /*1080*/  FADD R59, R59, 0.0010000000474974513054 ;  /* 0x3a83126f3b3b7421 */ /* 0x008fc80000000000 */
[----:B------:R-:W0:Y:S02]  /*1090*/  MUFU.SQRT R12, R59 ;  /* 0x0000003b000c7308 */ /* 0x000e240000002000 */
[C---:B0-----:R-:W-:Y:S02]  /*10a0*/  FSETP.GT.AND P6, PT, R12.reuse, 8.50705917302346158658e+37, PT ;  /* 0x7e8000000c00780b */ /* 0x041fe40003fc4000 */
[----:B------:R-:W-:Y:S02]  /*10b0*/  FSETP.GEU.AND P1, PT, R12, 1.175494350822287508e-38, PT ;  /* 0x008000000c00780b */ /* 0x000fe40003f2e000 */
[----:B------:R-:W-:-:S09]  /*10c0*/  FSEL R56, R56, 1, P6 ;  /* 0x3f80000038387808 */ /* 0x000fd20003000000 */
[----:B------:R-:W-:Y:S01]  /*10d0*/  @P6 FMUL R12, R12, 0.25 ;  /* 0x3e8000000c0c6820 */ /* 0x000fe20000400000 */
[----:B------:R-:W-:Y:S02]  /*10e0*/  ISETP.NE.AND P6, PT, R5, RZ, PT ;  /* 0x000000ff0500720c */ /* 0x000fe40003fc5270 */
[----:B------:R-:W-:Y:S02]  /*10f0*/  SEL R5, R54, 0x3, P2 ;  /* 0x0000000336057807 */ /* 0x000fe40001000000 */
[----:B------:R-:W-:Y:S02]  /*1100*/  ISETP.NE.AND P2, PT, R48, RZ, PT ;  /* 0x000000ff3000720c */ /* 0x000fe40003f45270 */
[----:B------:R-:W-:Y:S02]  /*1110*/  SEL R5, R5, 0x4, P5 ;  /* 0x0000000405057807 */ /* 0x000fe40002800000 */
[----:B------:R-:W-:Y:S01]  /*1120*/  ISETP.NE.AND P5, PT, R47, RZ, PT ;  /* 0x000000ff2f00720c */ /* 0x000fe20003fa5270 */
[----:B------:R-:W-:-:S02]  /*1130*/  IMAD.MOV.U32 R47, RZ, RZ, RZ ;  /* 0x000000ffff2f7224 */ /* 0x000fc400078e00ff */
[----:B------:R-:W-:-:S06]  /*1140*/  IMAD.MOV.U32 R48, RZ, RZ, RZ ;  /* 0x000000ffff307224 */ /* 0x000fcc00078e00ff */
[----:B------:R0:W3:Y:S04]  /*1150*/  @P2 LDG.E.EL R38, desc[UR6][R32.64] ;  /* 0x0000000620262981 */ /* 0x0000e8000c2e1900 */
[----:B------:R1:W3:Y:S04]  /*1160*/  @P2 LDG.E.EL R47, desc[UR6][R20.64] ;  /* 0x00000006142f2981 */ /* 0x0002e8000c2e1900 */
[----:B------:R-:W3:Y:S01]  /*1170*/  @P4 LDG.E.EL R48, desc[UR6][R34.64] ;  /* 0x0000000622304981 */ /* 0x000ee2000c2e1900 */
[----:B0-----:R-:W-:Y:S01]  /*1180*/  P2R R32, PR, RZ, 0x4 ;  /* 0x00000004ff207803 */ /* 0x001fe20000000000 */
[----:B-1----:R-:W-:Y:S01]  /*1190*/  IMAD.SHL.U32 R20, R6, 0x2, RZ ;  /* 0x0000000206147824 */ /* 0x002fe200078e00ff */
[----:B------:R-:W-:-:S03]  /*11a0*/  SEL R11, R11, 0x3, P6 ;  /* 0x000000030b0b7807 */ /* 0x000fc60003000000 */
[----:B------:R-:W-:Y:S01]  /*11b0*/  VIADD R21, R20, 0xffffffff ;  /* 0xffffffff14157836 */ /* 0x000fe20000000000 */
[----:B------:R-:W-:Y:S01]  /*11c0*/  ISETP.GT.AND P6, PT, R6, RZ, PT ;  /* 0x000000ff0600720c */ /* 0x000fe20003fc4270 */
[----:B------:R-:W-:-:S05]  /*11d0*/  VIADD R20, R20, 0x2 ;  /* 0x0000000214147836 */ /* 0x000fca0000000000 */
[----:B------:R-:W-:Y:S02]  /*11e0*/  SEL R20, R20, 0x4, !P6 ;  /* 0x0000000414147807 */ /* 0x000fe40007000000 */
[----:B--2---:R-:W-:Y:S02]  /*11f0*/  SEL R27, R27, RZ, P4 ;  /* 0x000000ff1b1b7207 */ /* 0x004fe40002000000 */
[----:B----4-:R-:W-:Y:S02]  /*1200*/  SEL R33, R2, RZ, P4 ;  /* 0x000000ff02217207 */ /* 0x010fe40002000000 */
[----:B-----5:R-:W-:Y:S01]  /*1210*/  SEL R4, R4, RZ, P4 ;  /* 0x000000ff04047207 */ /* 0x020fe20002000000 */
[----:B------:R-:W-:Y:S01]  /*1220*/  @!P1 FMUL R12, R12, 16777216 ;  /* 0x4b8000000c0c9820 */ /* 0x000fe20000400000 */
[----:B------:R-:W-:Y:S01]  /*1230*/  @!P1 FMUL R56, R56, 16777216 ;  /* 0x4b80000038389820 */ /* 0x000fe20000400000 */
[----:B---3--:R-:W-:Y:S02]  /*1240*/  SEL R38, R38, RZ, P2 ;  /* 0x000000ff26267207 */ /* 0x008fe40001000000 */
[----:B------:R-:W-:-:S03]  /*1250*/  SEL R47, R47, RZ, P2 ;  /* 0x000000ff2f2f7207 */ /* 0x000fc60001000000 */
[----:B------:R-:W-:Y:S01]  /*1260*/  FADD R38, RZ, R38 ;  /* 0x00000026ff267221 */ /* 0x000fe20000000000 */
[----:B------:R-:W-:-:S03]  /*1270*/  ISETP.NE.AND P2, PT, R15, RZ, PT ;  /* 0x000000ff0f00720c */ /* 0x000fc60003f45270 */
[----:B------:R-:W-:Y:S01]  /*1280*/  FADD R38, R38, R47 ;  /* 0x0000002f26267221 */ /* 0x000fe20000000000 */
[----:B------:R-:W-:-:S03]  /*1290*/  SEL R15, R48, RZ, P4 ;  /* 0x000000ff300f7207 */ /* 0x000fc60002000000 */
[----:B------:R-:W-:-:S04]  /*12a0*/  FADD R38, RZ, R38 ;  /* 0x00000026ff267221 */ /* 0x000fc80000000000 */
[----:B------:R-:W-:Y:S01]  /*12b0*/  FADD R38, R38, R15 ;  /* 0x0000000f26267221 */ /* 0x000fe20000000000 */
[----:B------:R-:W-:-:S05]  /*12c0*/  SEL R15, R21, RZ, P6 ;  /* 0x000000ff150f7207 */ /* 0x000fca0003000000 */
[----:B------:R-:W-:-:S04]  /*12d0*/  IMAD.IADD R21, R20, 0x1, -R15 ;  /* 0x0000000114157824 */ /* 0x000fc800078e0a0f */
[----:B------:R-:W-:Y:S02]  /*12e0*/  IMAD.SHL.U32 R21, R21, 0x2, RZ ;  /* 0x0000000215157824 */ /* 0x000fe400078e00ff */
[----:B------:R-:W-:-:S03]  /*12f0*/  FADD R27, R38, R27 ;  /* 0x0000001b261b7221 */ /* 0x000fc60000000000 */
[----:B------:R-:W-:Y:S01]  /*1300*/  I2FP.F32.S32 R2, R21 ;  /* 0x0000001500027245 */ /* 0x000fe20000201400 */
[----:B------:R-:W-:-:S03]  /*1310*/  FADD R27, RZ, R27 ;  /* 0x0000001bff1b7221 */ /* 0x000fc60000000000 */
[C---:B------:R-:W-:Y:S01]  /*1320*/  FSETP.GT.AND P6, PT, |R2|.reuse, 8.50705917302346158658e+37, PT ;  /* 0x7e8000000200780b */ /* 0x040fe20003fc4200 */
[----:B------:R-:W-:Y:S01]  /*1330*/  FADD R4, R27, R4 ;  /* 0x000000041b047221 */ /* 0x000fe20000000000 */
[----:B------:R-:W-:-:S03]  /*1340*/  FSETP.GEU.AND P1, PT, |R2|, 1.175494350822287508e-38, PT ;  /* 0x008000000200780b */ /* 0x000fc60003f2e200 */
[----:B------:R-:W-:Y:S01]  /*1350*/  FADD R4, R4, R33 ;  /* 0x0000002104047221 */ /* 0x000fe20000000000 */
[----:B------:R-:W-:-:S07]  /*1360*/  SEL R5, R5, 0x5, P2 ;  /* 0x0000000505057807 */ /* 0x000fce0001000000 */
[----:B------:R-:W-:Y:S01]  /*1370*/  @P6 FMUL R2, R2, 0.25 ;  /* 0x3e80000002026820 */ /* 0x000fe20000400000 */
[----:B------:R-:W-:Y:S01]  /*1380*/  @P6 FMUL R4, R4, 0.25 ;  /* 0x3e80000004046820 */ /* 0x000fe20000400000 */
[----:B------:R-:W-:Y:S02]  /*1390*/  ISETP.NE.AND P6, PT, R9, RZ, PT ;  /* 0x000000ff0900720c */ /* 0x000fe40003fc5270 */
[----:B------:R-:W-:Y:S02]  /*13a0*/  SEL R9, R11, 0x4, P0 ;  /* 0x000000040b097807 */ /* 0x000fe40000000000 */
[----:B------:R-:W-:Y:S02]  /*13b0*/  ISETP.NE.AND P0, PT, R45, RZ, PT ;  /* 0x000000ff2d00720c */ /* 0x000fe40003f05270 */
[----:B------:R-:W-:Y:S01]  /*13c0*/  SEL R11, R5, 0x6, P6 ;  /* 0x00000006050b7807 */ /* 0x000fe20003000000 */
[----:B------:R-:W-:Y:S01]  /*13d0*/  IMAD.MOV.U32 R5, RZ, RZ, RZ ;  /* 0x000000ffff057224 */ /* 0x000fe200078e00ff */
[----:B------:R-:W-:Y:S01]  /*13e0*/  ISETP.NE.AND P2, PT, R18, RZ, PT ;  /* 0x000000ff1200720c */ /* 0x000fe20003f45270 */
[----:B------:R-:W-:-:S06]  /*13f0*/  IMAD.MOV.U32 R18, RZ, RZ, RZ ;  /* 0x000000ffff127224 */ /* 0x000fcc00078e00ff */
[----:B------:R-:W2:Y:S04]  /*1400*/  @P3 LDG.E.EL R18, desc[UR6][R36.64] ;  /* 0x0000000624123981 */ /* 0x000ea8000c2e1900 */
[----:B------:R0:W3:Y:S01]  /*1410*/  @P0 LDG.E.EL R5, desc[UR6][R24.64] ;  /* 0x0000000618050981 */ /* 0x0000e2000c2e1900 */
[----:B------:R-:W-:-:S06]  /*1420*/  IMAD.MOV.U32 R21, RZ, RZ, RZ ;  /* 0x000000ffff157224 */ /* 0x000fcc00078e00ff */
[----:B------:R1:W4:Y:S01]  /*1430*/  @P3 LDG.E.EL R21, desc[UR6][R28.64] ;  /* 0x000000061c153981 */ /* 0x000322000c2e1900 */
[----:B------:R-:W-:Y:S01]  /*1440*/  @!P1 FMUL R2, R2, 16777216 ;  /* 0x4b80000002029820 */ /* 0x000fe20000400000 */
[----:B------:R-:W-:Y:S01]  /*1450*/  @!P1 FMUL R4, R4, 16777216 ;  /* 0x4b80000004049820 */ /* 0x000fe20000400000 */
[----:B------:R-:W-:Y:S01]  /*1460*/  SEL R9, R9, 0x5, P5 ;  /* 0x0000000509097807 */ /* 0x000fe20002800000 */
[----:B0-----:R-:W0:Y:S01]  /*1470*/  LDC.64 R24, c[0x0][0x218] ;  /* 0x00008600ff187b82 */ /* 0x001e220000000a00 */
[----:B------:R-:W-:-:S04]  /*1480*/  ISETP.NE.AND P5, PT, R46, RZ, PT ;  /* 0x000000ff2e00720c */ /* 0x000fc80003fa5270 */
[----:B------:R-:W-:Y:S02]  /*1490*/  SEL R11, R11, 0x7, P5 ;  /* 0x000000070b0b7807 */ /* 0x000fe40002800000 */
[----:B------:R-:W-:Y:S02]  /*14a0*/  SEL R9, R9, 0x6, P2 ;  /* 0x0000000609097807 */ /* 0x000fe40001000000 */
[----:B------:R-:W-:Y:S01]  /*14b0*/  ISETP.NE.AND P2, PT, R32, RZ, PT ;  /* 0x000000ff2000720c */ /* 0x000fe20003f45270 */
[C---:B------:R-:W-:Y:S02]  /*14c0*/  VIADD R33, R10.reuse, 0xfffffffe ;  /* 0xfffffffe0a217836 */ /* 0x040fe40000000000 */
[----:B------:R-:W-:Y:S01]  /*14d0*/  VIADD R37, R10, 0xffffffff ;  /* 0xffffffff0a257836 */ /* 0x000fe20000000000 */
[----:B-1----:R-:W-:Y:S01]  /*14e0*/  CS2R R28, SRZ ;  /* 0x00000000001c7805 */ /* 0x002fe2000001ff00 */
[----:B------:R-:W-:Y:S01]  /*14f0*/  IMAD.MOV.U32 R38, RZ, RZ, RZ ;  /* 0x000000ffff267224 */ /* 0x000fe200078e00ff */
[----:B------:R-:W-:Y:S01]  /*1500*/  ISETP.NE.AND P5, PT, R26, RZ, PT ;  /* 0x000000ff1a00720c */ /* 0x000fe20003fa5270 */
[----:B0-----:R-:W-:Y:S01]  /*1510*/  IMAD.WIDE R48, R3, 0x4, R24 ;  /* 0x0000000403307825 */ /* 0x001fe200078e0218 */
[----:B------:R-:W-:-:S11]  /*1520*/  CS2R R26, SRZ ;  /* 0x00000000001a7805 */ /* 0x000fd6000001ff00 */
[----:B------:R-:W5:Y:S01]  /*1530*/  @!P5 LDG.E.64 R26, desc[UR6][R48.64] ;  /* 0x00000006301ad981 */ /* 0x000f62000c1e1b00 */
[----:B---3--:R-:W-:Y:S01]  /*1540*/  SEL R34, R5, RZ, P0 ;  /* 0x000000ff05227207 */ /* 0x008fe20000000000 */
[----:B------:R-:W-:Y:S01]  /*1550*/  IMAD R5, R15, R19, RZ ;  /* 0x000000130f057224 */ /* 0x000fe200078e02ff */
[----:B--2---:R-:W-:Y:S01]  /*1560*/  SEL R18, R18, RZ, P3 ;  /* 0x000000ff12127207 */ /* 0x004fe20001800000 */
[-C--:B------:R-:W-:Y:S02]  /*1570*/  IMAD R19, R19, R20.reuse, RZ ;  /* 0x0000001413137224 */ /* 0x080fe400078e02ff */
[----:B------:R-:W-:Y:S01]  /*1580*/  FADD R51, R34, R51 ;  /* 0x0000003322337221 */ /* 0x000fe20000000000 */
[C---:B------:R-:W-:Y:S01]  /*1590*/  IMAD R5, R44.reuse, R20, R5 ;  /* 0x000000142c057224 */ /* 0x040fe200078e0205 */
[----:B----4-:R-:W-:Y:S01]  /*15a0*/  SEL R21, R21, RZ, P3 ;  /* 0x000000ff15157207 */ /* 0x010fe20001800000 */
[----:B------:R-:W0:Y:S01]  /*15b0*/  LDC.64 R34, c[0x0][0x238] ;  /* 0x00008e00ff227b82 */ /* 0x000e220000000a00 */
[----:B------:R-:W-:Y:S01]  /*15c0*/  FADD R51, R51, R50 ;  /* 0x0000003233337221 */ /* 0x000fe20000000000 */
[----:B------:R-:W-:-:S03]  /*15d0*/  IMAD R44, R44, R15, R19 ;  /* 0x0000000f2c2c7224 */ /* 0x000fc600078e0213 */
[----:B------:R-:W-:Y:S01]  /*15e0*/  FADD R18, R51, R18 ;  /* 0x0000001233127221 */ /* 0x000fe20000000000 */
[----:B------:R-:W-:-:S03]  /*15f0*/  IMAD.IADD R5, R44, 0x1, -R5 ;  /* 0x000000012c057824 */ /* 0x000fc600078e0a05 */
[----:B------:R-:W-:Y:S02]  /*1600*/  FADD R41, R18, R41 ;  /* 0x0000002912297221 */ /* 0x000fe40000000000 */
[----:B------:R-:W-:Y:S01]  /*1610*/  I2FP.F32.S32 R5, R5 ;  /* 0x0000000500057245 */ /* 0x000fe20000201400 */
[----:B------:R-:W1:Y:S01]  /*1620*/  LDC.64 R18, c[0x0][0x268] ;  /* 0x00009a00ff127b82 */ /* 0x000e620000000a00 */
[----:B------:R-:W-:Y:S02]  /*1630*/  FADD R52, R41, R52 ;  /* 0x0000003429347221 */ /* 0x000fe40000000000 */
[C---:B------:R-:W-:Y:S02]  /*1640*/  FSETP.GT.AND P6, PT, |R5|.reuse, 8.50705917302346158658e+37, PT ;  /* 0x7e8000000500780b */ /* 0x040fe40003fc4200 */
[----:B------:R-:W-:Y:S01]  /*1650*/  FADD R21, R52, R21 ;  /* 0x0000001534157221 */ /* 0x000fe20000000000 */
[----:B------:R-:W-:-:S03]  /*1660*/  FSETP.GEU.AND P1, PT, |R5|, 1.175494350822287508e-38, PT ;  /* 0x008000000500780b */ /* 0x000fc60003f2e200 */
[----:B------:R-:W-:-:S04]  /*1670*/  FADD R21, R21, R40 ;  /* 0x0000002815157221 */ /* 0x000fc80000000000 */
[----:B------:R-:W-:Y:S02]  /*1680*/  FADD R30, R21, R30 ;  /* 0x0000001e151e7221 */ /* 0x000fe40000000000 */
[----:B------:R-:W2:Y:S01]  /*1690*/  LDC.64 R20, c[0x0][0x220] ;  /* 0x00008800ff147b82 */ /* 0x000ea20000000a00 */
[----:B------:R-:W-:Y:S01]  /*16a0*/  @P6 FMUL R5, R5, 0.25 ;  /* 0x3e80000005056820 */ /* 0x000fe20000400000 */
[----:B------:R-:W-:Y:S01]  /*16b0*/  @P6 FMUL R30, R30, 0.25 ;  /* 0x3e8000001e1e6820 */ /* 0x000fe20000400000 */
[----:B------:R-:W-:Y:S02]  /*16c0*/  ISETP.NE.AND P6, PT, R7, RZ, PT ;  /* 0x000000ff0700720c */ /* 0x000fe40003fc5270 */
[----:B------:R-:W-:Y:S01]  /*16d0*/  @!P1 FMUL R5, R5, 16777216 ;  /* 0x4b80000005059820 */ /* 0x000fe20000400000 */
[----:B------:R-:W-:Y:S01]  /*16e0*/  @!P1 FMUL R30, R30, 16777216 ;  /* 0x4b8000001e1e9820 */ /* 0x000fe20000400000 */
[----:B------:R-:W-:Y:S02]  /*16f0*/  ISETP.NE.AND P1, PT, R17, RZ, PT ;  /* 0x000000ff1100720c */ /* 0x000fe40003f25270 */
[----:B------:R-:W-:-:S02]  /*1700*/  SEL R17, R11, 0x8, P6 ;  /* 0x000000080b117807 */ /* 0x000fc40003000000 */
[----:B------:R-:W-:Y:S02]  /*1710*/  ISETP.GT.AND P6, PT, R6, RZ, PT ;  /* 0x000000ff0600720c */ /* 0x000fe40003fc4270 */
[----:B------:R-:W-:Y:S02]  /*1720*/  SEL R15, R9, 0x7, P1 ;  /* 0x00000007090f7807 */ /* 0x000fe40000800000 */
[----:B------:R-:W-:Y:S01]  /*1730*/  ISETP.EQ.AND P1, PT, R14, -0x1, P6 ;  /* 0xffffffff0e00780c */ /* 0x000fe20003722270 */
[----:B-1----:R-:W-:-:S03]  /*1740*/  IMAD.WIDE R32, R33, 0x4, R18 ;  /* 0x0000000421207825 */ /* 0x002fc600078e0212 */
[C---:B------:R-:W-:Y:S01]  /*1750*/  ISETP.LT.AND P1, PT, R10.reuse, 0x2a0, P1 ;  /* 0x000002a00a00780c */ /* 0x040fe20000f21270 */
[--C-:B------:R-:W-:Y:S01]  /*1760*/  IMAD.WIDE R36, R37, 0x4, R18.reuse ;  /* 0x0000000425247825 */ /* 0x100fe200078e0212 */
[----:B------:R-:W3:Y:S04]  /*1770*/  @P2 LDG.E.64 R28, desc[UR6][R32.64] ;  /* 0x00000006201c2981 */ /* 0x000ee8000c1e1b00 */
[----:B------:R-:W4:Y:S01]  /*1780*/  @P2 LDG.E R38, desc[UR6][R36.64] ;  /* 0x0000000624262981 */ /* 0x000f22000c1e1900 */
[----:B------:R-:W-:Y:S02]  /*1790*/  IMAD.MOV.U32 R11, RZ, RZ, RZ ;  /* 0x000000ffff0b7224 */ /* 0x000fe400078e00ff */
[----:B------:R-:W-:-:S05]  /*17a0*/  IMAD.WIDE R24, R10, 0x4, R18 ;  /* 0x000000040a187825 */ /* 0x000fca00078e0212 */
[----:B------:R-:W5:Y:S01]  /*17b0*/  @P1 LDG.E R11, desc[UR6][R24.64] ;  /* 0x00000006180b1981 */ /* 0x000f62000c1e1900 */
[----:B------:R-:W-:Y:S01]  /*17c0*/  CS2R R44, SRZ ;  /* 0x00000000002c7805 */ /* 0x000fe2000001ff00 */
[----:B------:R-:W-:Y:S02]  /*17d0*/  IMAD.MOV.U32 R9, RZ, RZ, RZ ;  /* 0x000000ffff097224 */ /* 0x000fe400078e00ff */
[----:B--2---:R-:W-:Y:S02]  /*17e0*/  IMAD.WIDE R40, R31, 0x4, R20 ;  /* 0x000000041f287825 */ /* 0x004fe400078e0214 */
[----:B------:R-:W1:Y:S03]  /*17f0*/  LDC.64 R20, c[0x0][0x230] ;  /* 0x00008c00ff147b82 */ /* 0x000e660000000a00 */
[----:B------:R-:W2:Y:S04]  /*1800*/  @!P5 LDG.E.EL R44, desc[UR6][R40.64] ;  /* 0x00000006282cd981 */ /* 0x000ea8000c2e1900 */
[----:B------:R-:W2:Y:S01]  /*1810*/  @!P5 LDG.E.EL R9, desc[UR6][R40.64] ;  /* 0x000000062809d981 */ /* 0x000ea2000c2e1900 */
[----:B------:R-:W-:-:S06]  /*1820*/  IMAD.MOV.U32 R7, RZ, RZ, RZ ;  /* 0x000000ffff077224 */ /* 0x000fcc00078e00ff */
[----:B------:R0:W2:Y:S02]  /*1830*/  @P0 LDG.E R7, desc[UR6][R32.64] ;  /* 0x0000000620070981 */ /* 0x0000a4000c1e1900 */
[----:B0-----:R-:W0:Y:S01]  /*1840*/  LDC.64 R32, c[0x0][0x248] ;  /* 0x00009200ff207b82 */ /* 0x001e220000000a00 */
[----:B------:R-:W-:Y:S01]  /*1850*/  IMAD.WIDE R40, R31, 0x4, R34 ;  /* 0x000000041f287825 */ /* 0x000fe200078e0222 */
[----:B------:R-:W-:Y:S02]  /*1860*/  CS2R R48, SRZ ;  /* 0x0000000000307805 */ /* 0x000fe4000001ff00 */
[----:B------:R-:W-:-:S04]  /*1870*/  CS2R R50, SRZ ;  /* 0x0000000000327805 */ /* 0x000fc8000001ff00 */
[----:B------:R-:W0:Y:S01]  /*1880*/  LDC.64 R34, c[0x0][0x240] ;  /* 0x00009000ff227b82 */ /* 0x000e220000000a00 */
[----:B-1----:R-:W-:Y:S01]  /*1890*/  IMAD.WIDE R36, R31, 0x4, R20 ;  /* 0x000000041f247825 */ /* 0x002fe200078e0214 */
[----:B------:R-:W2:Y:S03]  /*18a0*/  @!P5 LDG.E.EL R48, desc[UR6][R40.64] ;  /* 0x000000062830d981 */ /* 0x000ea6000c2e1900 */
[----:B------:R-:W-:Y:S01]  /*18b0*/  IMAD.MOV.U32 R46, RZ, RZ, RZ ;  /* 0x000000ffff2e7224 */ /* 0x000fe200078e00ff */
[----:B------:R-:W2:Y:S02]  /*18c0*/  @!P5 LDG.E.EL R45, desc[UR6][R36.64] ;  /* 0x00000006242dd981 */ /* 0x000ea4000c2e1900 */
[----:B------:R-:W1:Y:S01]  /*18d0*/  LDC.64 R20, c[0x0][0x258] ;  /* 0x00009600ff147b82 */ /* 0x000e620000000a00 */
[----:B------:R-:W-:Y:S02]  /*18e0*/  IMAD.MOV.U32 R47, RZ, RZ, RZ ;  /* 0x000000ffff2f7224 */ /* 0x000fe400078e00ff */
[----:B------:R-:W2:Y:S01]  /*18f0*/  @!P5 LDG.E.EL R46, desc[UR6][R36.64] ;  /* 0x00000006242ed981 */ /* 0x000ea2000c2e1900 */
[----:B------:R-:W-:-:S03]  /*1900*/  IMAD.MOV.U32 R52, RZ, RZ, RZ ;  /* 0x000000ffff347224 */ /* 0x000fc600078e00ff */
[----:B------:R-:W2:Y:S01]  /*1910*/  @!P5 LDG.E.EL R47, desc[UR6][R40.64] ;  /* 0x00000006282fd981 */ /* 0x000ea2000c2e1900 */
[----:B0-----:R-:W-:-:S05]  /*1920*/  IMAD.WIDE R32, R31, 0x4, R32 ;  /* 0x000000041f207825 */ /* 0x001fca00078e0220 */
[----:B------:R-:W2:Y:S04]  /*1930*/  @!P5 LDG.E.EL R49, desc[UR6][R32.64] ;  /* 0x000000062031d981 */ /* 0x000ea8000c2e1900 */
[----:B------:R0:W2:Y:S02]  /*1940*/  @!P5 LDG.E.EL R50, desc[UR6][R32.64] ;  /* 0x000000062032d981 */ /* 0x0000a4000c2e1900 */
[----:B0-----:R-:W0:Y:S01]  /*1950*/  LDC.64 R32, c[0x0][0x260] ;  /* 0x00009800ff207b82 */ /* 0x001e220000000a00 */
[----:B------:R-:W-:Y:S01]  /*1960*/  CS2R R36, SRZ ;  /* 0x0000000000247805 */ /* 0x000fe2000001ff00 */
[----:B------:R-:W-:Y:S01]  /*1970*/  IMAD.WIDE R34, R3, 0x4, R34 ;  /* 0x0000000403227825 */ /* 0x000fe200078e0222 */
[----:B------:R1:W-:Y:S03]  /*1980*/  MUFU.RCP R41, R12 ;  /* 0x0000000c00297308 */ /* 0x0003e60000001000 */
[----:B-1----:R-:W-:Y:S01]  /*1990*/  IMAD.WIDE R20, R31, 0x4, R20 ;  /* 0x000000041f147825 */ /* 0x002fe200078e0214 */
[----:B------:R1:W2:Y:S04]  /*19a0*/  @!P5 LDG.E.64 R36, desc[UR6][R34.64] ;  /* 0x000000062224d981 */ /* 0x0002a8000c1e1b00 */
[----:B------:R-:W2:Y:S01]  /*19b0*/  @!P5 LDG.E.EL R52, desc[UR6][R20.64] ;  /* 0x000000061434d981 */ /* 0x000ea2000c2e1900 */
[----:B------:R-:W-:-:S03]  /*19c0*/  IMAD.MOV.U32 R12, RZ, RZ, RZ ;  /* 0x000000ffff0c7224 */ /* 0x000fc600078e00ff */
[----:B------:R0:W2:Y:S01]  /*19d0*/  @!P5 LDG.E.EL R51, desc[UR6][R20.64] ;  /* 0x000000061433d981 */ /* 0x0000a2000c2e1900 */
[----:B-1----:R-:W-:-:S03]  /*19e0*/  CS2R R34, SRZ ;  /* 0x0000000000227805 */ /* 0x002fc6000001ff00 */
[----:B------:R-:W2:Y:S01]  /*19f0*/  @P3 LDG.E R12, desc[UR6][R24.64] ;  /* 0x00000006180c3981 */ /* 0x000ea2000c1e1900 */
[----:B------:R-:W1:Y:S01]  /*1a00*/  MUFU.RCP R22, R22 ;  /* 0x0000001600167308 */ /* 0x000e620000001000 */
[----:B------:R-:W-:Y:S02]  /*1a10*/  ISETP.GT.AND P6, PT, R6, -0x1, PT ;  /* 0xffffffff0600780c */ /* 0x000fe40003fc4270 */
[----:B------:R-:W2:Y:S01]  /*1a20*/  @P4 LDG.E R35, desc[UR6][R24.64+0x4] ;  /* 0x0000040618234981 */ /* 0x000ea2000c1e1900 */
[----:B0-----:R-:W-:-:S04]  /*1a30*/  IMAD.WIDE R32, R31, 0x4, R32 ;  /* 0x000000041f207825 */ /* 0x001fc800078e0220 */
[----:B------:R-:W-:Y:S01]  /*1a40*/  IMAD.MOV.U32 R31, RZ, RZ, RZ ;  /* 0x000000ffff1f7224 */ /* 0x000fe200078e00ff */
[----:B------:R-:W2:Y:S05]  /*1a50*/  @!P5 LDG.E.EL R34, desc[UR6][R32.64] ;  /* 0x000000062022d981 */ /* 0x000eaa000c2e1900 */
[----:B------:R-:W2:Y:S01]  /*1a60*/  @!P5 LDG.E.EL R31, desc[UR6][R32.64] ;  /* 0x00000006201fd981 */ /* 0x000ea2000c2e1900 */
[----:B------:R-:W-:Y:S02]  /*1a70*/  IMAD.MOV.U32 R20, RZ, RZ, RZ ;  /* 0x000000ffff147224 */ /* 0x000fe400078e00ff */
[----:B------:R-:W-:Y:S01]  /*1a80*/  IMAD.MOV.U32 R21, RZ, RZ, RZ ;  /* 0x000000ffff157224 */ /* 0x000fe200078e00ff */
[----:B------:R1:W-:Y:S05]  /*1a90*/  MUFU.RCP R54, R39 ;  /* 0x0000002700367308 */ /* 0x0003ea0000001000 */
[----:B------:R0:W2:Y:S01]  /*1aa0*/  @P4 LDG.E.64 R20, desc[UR6][R24.64] ;  /* 0x0000000618144981 */ /* 0x0000a2000c1e1b00 */
[----:B-1----:R-:W-:-:S02]  /*1ab0*/  FMUL R39, R22, R23 ;  /* 0x0000001716277220 */ /* 0x002fc40000400000 */
[----:B------:R-:W1:Y:S01]  /*1ac0*/  MUFU.RCP R57, R57 ;  /* 0x0000003900397308 */ /* 0x000e620000001000 */
[----:B0-----:R-:W-:Y:S01]  /*1ad0*/  CS2R R24, SRZ ;  /* 0x0000000000187805 */ /* 0x001fe2000001ff00 */
[----:B-1----:R-:W-:Y:S01]  /*1ae0*/  FMUL R58, R57, R58 ;  /* 0x0000003a393a7220 */ /* 0x002fe20000400000 */
[----:B---3--:R-:W-:Y:S02]  /*1af0*/  SEL R28, R28, RZ, P2 ;  /* 0x000000ff1c1c7207 */ /* 0x008fe40001000000 */
[----:B------:R-:W-:Y:S02]  /*1b00*/  SEL R29, R29, RZ, P2 ;  /* 0x000000ff1d1d7207 */ /* 0x000fe40001000000 */
[----:B----4-:R-:W-:Y:S02]  /*1b10*/  SEL R38, R38, RZ, P2 ;  /* 0x000000ff26267207 */ /* 0x010fe40001000000 */
[----:B------:R-:W-:Y:S02]  /*1b20*/  FSETP.NAN.AND P2, PT, R43, R43, PT ;  /* 0x0000002b2b00720b */ /* 0x000fe40003f48000 */
[----:B-----5:R-:W-:-:S02]  /*1b30*/  SEL R11, R11, RZ, P1 ;  /* 0x000000ff0b0b7207 */ /* 0x020fc40000800000 */
[----:B------:R-:W-:-:S09]  /*1b40*/  FSETP.GEU.AND P1, PT, R8, R43, PT ;  /* 0x0000002b0800720b */ /* 0x000fd20003f2e000 */
[----:B------:R-:W-:Y:S02]  /*1b50*/  @!P2 FSEL R43, R43, R8, !P1 ;  /* 0x000000082b2ba208 */ /* 0x000fe40004800000 */
[----:B------:R-:W-:Y:S01]  /*1b60*/  ISETP.EQ.AND P2, PT, R14, -0x1, P6 ;  /* 0xffffffff0e00780c */ /* 0x000fe20003742270 */
[----:B--2---:R-:W-:-:S03]  /*1b70*/  FADD R23, -R44, R27 ;  /* 0x0000001b2c177221 */ /* 0x004fc60000000100 */
[C---:B------:R-:W-:Y:S01]  /*1b80*/  ISETP.LT.AND P2, PT, R10.reuse, 0x2a0, P2 ;  /* 0x000002a00a00780c */ /* 0x040fe20001741270 */
[----:B------:R-:W-:Y:S01]  /*1b90*/  FADD R44, -R9, R26 ;  /* 0x0000001a092c7221 */ /* 0x000fe20000000100 */
[----:B------:R-:W-:Y:S02]  /*1ba0*/  VIADD R9, R10, 0x2 ;  /* 0x000000020a097836 */ /* 0x000fe40000000000 */
[----:B------:R-:W-:-:S04]  /*1bb0*/  IMAD.WIDE R26, R3, 0x4, R18 ;  /* 0x00000004031a7825 */ /* 0x000fc800078e0212 */
[----:B------:R-:W-:Y:S02]  /*1bc0*/  IMAD.MOV.U32 R3, RZ, RZ, RZ ;  /* 0x000000ffff037224 */ /* 0x000fe400078e00ff */
[----:B------:R-:W-:Y:S01]  /*1bd0*/  IMAD.WIDE R8, R9, 0x4, R18 ;  /* 0x0000000409087825 */ /* 0x000fe200078e0212 */
[----:B------:R-:W-:Y:S02]  /*1be0*/  SEL R40, R7, RZ, P0 ;  /* 0x000000ff07287207 */ /* 0x000fe40000000000 */
[----:B------:R-:W-:Y:S02]  /*1bf0*/  ISETP.LT.AND P0, PT, R6, 0x1, !P5 ;  /* 0x000000010600780c */ /* 0x000fe40006f01270 */
[----:B------:R-:W2:Y:S02]  /*1c00*/  @P2 LDG.E R3, desc[UR6][R8.64] ;  /* 0x0000000608032981 */ /* 0x000ea4000c1e1900 */
[----:B------:R-:W-:Y:S01]  /*1c10*/  ISETP.GT.AND P6, PT, R14, RZ, P0 ;  /* 0x000000ff0e00720c */ /* 0x000fe200007c4270 */
[----:B------:R-:W-:-:S02]  /*1c20*/  IMAD.MOV.U32 R6, RZ, RZ, RZ ;  /* 0x000000ffff067224 */ /* 0x000fc400078e00ff */
[----:B------:R-:W-:Y:S01]  /*1c30*/  IMAD.MOV.U32 R7, RZ, RZ, RZ ;  /* 0x000000ffff077224 */ /* 0x000fe200078e00ff */
[----:B------:R-:W-:Y:S01]  /*1c40*/  SEL R32, R15, 0x8, P1 ;  /* 0x000000080f207807 */ /* 0x000fe20000800000 */
[----:B------:R-:W-:Y:S01]  /*1c50*/  FMUL R58, R58, R23 ;  /* 0x000000173a3a7220 */ /* 0x000fe20000400000 */
[----:B------:R-:W-:Y:S02]  /*1c60*/  ISETP.EQ.AND P1, PT, R14, -0x1, P0 ;  /* 0xffffffff0e00780c */ /* 0x000fe40000722270 */
[----:B------:R-:W-:Y:S01]  /*1c70*/  CS2R R22, SRZ ;  /* 0x0000000000167805 */ /* 0x000fe2000001ff00 */
[C---:B------:R-:W-:Y:S01]  /*1c80*/  VIADD R15, R10.reuse, 0x3 ;  /* 0x000000030a0f7836 */ /* 0x040fe20000000000 */
[----:B------:R0:W3:Y:S03]  /*1c90*/  @!P5 LDG.E.64 R6, desc[UR6][R26.64] ;  /* 0x000000061a06d981 */ /* 0x0000e6000c1e1b00 */
[----:B------:R-:W-:Y:S01]  /*1ca0*/  IMAD.WIDE R14, R15, 0x4, R18 ;  /* 0x000000040f0e7825 */ /* 0x000fe200078e0212 */
[----:B------:R-:W4:Y:S04]  /*1cb0*/  @P6 LDG.E R24, desc[UR6][R8.64] ;  /* 0x0000000608186981 */ /* 0x000f28000c1e1900 */
[----:B------:R1:W5:Y:S01]  /*1cc0*/  @P0 LDG.E.64 R22, desc[UR6][R8.64] ;  /* 0x0000000608160981 */ /* 0x000362000c1e1b00 */
[----:B0-----:R-:W-:-:S02]  /*1cd0*/  VIADD R27, R10, 0x4 ;  /* 0x000000040a1b7836 */ /* 0x001fc40000000000 */
[----:B------:R-:W-:Y:S01]  /*1ce0*/  IMAD.MOV.U32 R26, RZ, RZ, RZ ;  /* 0x000000ffff1a7224 */ /* 0x000fe200078e00ff */
[----:B------:R0:W3:Y:S01]  /*1cf0*/  @P0 LDG.E R25, desc[UR6][R14.64] ;  /* 0x000000060e190981 */ /* 0x0000e2000c1e1900 */
[----:B------:R-:W-:-:S05]  /*1d00*/  IMAD.WIDE R18, R27, 0x4, R18 ;  /* 0x000000041b127825 */ /* 0x000fca00078e0212 */
[----:B------:R0:W3:Y:S01]  /*1d10*/  @P1 LDG.E R26, desc[UR6][R18.64] ;  /* 0x00000006121a1981 */ /* 0x0000e2000c1e1900 */
[----:B-1----:R-:W-:Y:S01]  /*1d20*/  IMAD.HI R8, R10, 0x30c30c31, RZ ;  /* 0x30c30c310a087827 */ /* 0x002fe200078e02ff */
[----:B0-----:R-:W0:Y:S04]  /*1d30*/  LDC.64 R14, c[0x0][0x280] ;  /* 0x0000a000ff0e7b82 */ /* 0x001e280000000a00 */
[----:B------:R-:W-:-:S04]  /*1d40*/  SHF.R.U32.HI R9, RZ, 0x1f, R8 ;  /* 0x0000001fff097819 */ /* 0x000fc80000011608 */
[----:B------:R-:W-:-:S05]  /*1d50*/  LEA.HI.SX32 R9, R8, R9, 0x1b ;  /* 0x0000000908097211 */ /* 0x000fca00078fdaff */
[----:B------:R-:W-:-:S04]  /*1d60*/  IMAD R8, R9, -0xa8, R10 ;  /* 0xffffff5809087824 */ /* 0x000fc800078e020a */
[----:B------:R-:W-:Y:S02]  /*1d70*/  IMAD R27, R9, 0x2a0, R8 ;  /* 0x000002a0091b7824 */ /* 0x000fe400078e0208 */
[----:B------:R-:W1:Y:S01]  /*1d80*/  LDC.64 R8, c[0x0][0x270] ;  /* 0x00009c00ff087b82 */ /* 0x000e620000000a00 */
[----:B------:R0:W-:Y:S01]  /*1d90*/  MUFU.RCP R33, R2 ;  /* 0x0000000200217308 */ /* 0x0001e20000001000 */
[----:B------:R-:W-:Y:S01]  /*1da0*/  FADD R36, -R49, R36 ;  /* 0x0000002431247221 */ /* 0x000fe20000000100 */
[----:B------:R-:W-:Y:S01]  /*1db0*/  FMUL R55, R54, R55 ;  /* 0x0000003736377220 */ /* 0x000fe20000400000 */
[----:B------:R-:W-:Y:S01]  /*1dc0*/  FMUL R56, R41, R56 ;  /* 0x0000003829387220 */ /* 0x000fe20000400000 */
[----:B------:R-:W-:Y:S01]  /*1dd0*/  FADD R37, -R50, R37 ;  /* 0x0000002532257221 */ /* 0x000fe20000000100 */
[----:B------:R-:W-:-:S03]  /*1de0*/  UPRMT UR4, UR5, 0x654, UR4 ;  /* 0x0000065405047896 */ /* 0x000fc60008000004 */
[----:B------:R-:W1:Y:S01]  /*1df0*/  MUFU.RCP R19, R5 ;  /* 0x0000000500137308 */ /* 0x000e620000001000 */
[----:B------:R-:W-:Y:S01]  /*1e00*/  FMUL R36, R36, R39 ;  /* 0x0000002724247220 */ /* 0x000fe20000400000 */
[----:B------:R-:W-:Y:S01]  /*1e10*/  FMUL R55, R55, R44 ;  /* 0x0000002c37377220 */ /* 0x000fe20000400000 */
[----:B------:R-:W-:Y:S01]  /*1e20*/  FMUL R37, R37, R56 ;  /* 0x0000003825257220 */ /* 0x000fe20000400000 */
[----:B------:R-:W-:Y:S02]  /*1e30*/  LOP3.LUT R17, R17, 0xff, RZ, 0xc0, !PT ;  /* 0x000000ff11117812 */ /* 0x000fe400078ec0ff */
[----:B0-----:R-:W-:Y:S02]  /*1e40*/  LEA R2, R16, UR4, 0x2 ;  /* 0x0000000410027c11 */ /* 0x001fe4000f8e10ff */
[----:B------:R-:W-:Y:S01]  /*1e50*/  SEL R12, R12, RZ, P3 ;  /* 0x000000ff0c0c7207 */ /* 0x000fe20001800000 */
[----:B------:R-:W-:Y:S01]  /*1e60*/  FFMA R46, R58, R46, R47 ;  /* 0x0000002e3a2e7223 */ /* 0x000fe2000000002f */
[----:B------:R-:W-:Y:S01]  /*1e70*/  IADD3 R16, P3, R10, UR8, RZ ;  /* 0x000000080a107c10 */ /* 0x000fe2000ff7e0ff */
[----:B------:R-:W-:Y:S01]  /*1e80*/  FFMA R45, R55, R45, R48 ;  /* 0x0000002d372d7223 */ /* 0x000fe20000000030 */
[----:B------:R-:W-:Y:S01]  /*1e90*/  FFMA R34, R37, R51, R34 ;  /* 0x0000003325227223 */ /* 0x000fe20000000022 */
[----:B------:R-:W-:-:S02]  /*1ea0*/  IMAD R37, R32, 0x100, R17 ;  /* 0x0000010020257824 */ /* 0x000fc400078e0211 */
[----:B------:R-:W-:Y:S01]  /*1eb0*/  FFMA R18, R36, R52, R31 ;  /* 0x0000003424127223 */ /* 0x000fe2000000001f */
[C---:B-1----:R-:W-:Y:S01]  /*1ec0*/  IMAD.WIDE R8, R10.reuse, 0x4, R8 ;  /* 0x000000040a087825 */ /* 0x042fe200078e0208 */
[----:B------:R-:W-:-:S03]  /*1ed0*/  LEA.HI.X.SX32 R17, R10, UR9, 0x1, P3 ;  /* 0x000000090a117c11 */ /* 0x000fc600098f0eff */
[----:B------:R-:W-:Y:S01]  /*1ee0*/  FFMA R19, R19, R30, R34 ;  /* 0x0000001e13137223 */ /* 0x000fe20000000022 */
[----:B------:R-:W-:Y:S01]  /*1ef0*/  FFMA R18, R33, R4, R18 ;  /* 0x0000000421127223 */ /* 0x000fe20000000012 */
[----:B------:R-:W-:-:S04]  /*1f00*/  IMAD.WIDE R14, R27, 0x4, R14 ;  /* 0x000000041b0e7825 */ /* 0x000fc800078e020e */
[----:B------:R-:W-:Y:S01]  /*1f10*/  FADD R4, R45, R42 ;  /* 0x0000002a2d047221 */ /* 0x000fe20000000000 */
[----:B------:R-:W-:Y:S01]  /*1f20*/  FADD R5, R46, R43 ;  /* 0x0000002b2e057221 */ /* 0x000fe20000000000 */
[----:B------:R0:W-:Y:S04]  /*1f30*/  @!P5 STG.E.64 desc[UR6][R8.64], R42 ;  /* 0x0000002a0800d986 */ /* 0x0001e8000c101b06 */
[----:B------:R-:W-:Y:S04]  /*1f40*/  @!P5 STG.E.U16 desc[UR6][R16.64], R37 ;  /* 0x000000251000d986 */ /* 0x000fe8000c101506 */
[----:B------:R1:W-:Y:S04]  /*1f50*/  STS.64 [R2], R18 ;  /* 0x0000001202007388 */ /* 0x0003e80000000a00 */
[----:B------:R1:W-:Y:S01]  /*1f60*/  @!P5 STG.E.64 desc[UR6][R14.64], R4 ;  /* 0x000000040e00d986 */ /* 0x0003e2000c101b06 */
[----:B------:R-:W-:Y:S01]  /*1f70*/  FADD R40, R40, R29 ;  /* 0x0000001d28287221 */ /* 0x000fe20000000000 */
[----:B------:R-:W-:Y:S01]  /*1f80*/  FADD R29, RZ, R28 ;  /* 0x0000001cff1d7221 */ /* 0x000fe20000000000 */
[----:B------:R-:W-:Y:S01]  /*1f90*/  LOP3.LUT R0, R0, 0x7f, RZ, 0xc0, !PT ;  /* 0x0000007f00007812 */ /* 0x000fe200078ec0ff */
[----:B0-----:R-:W0:Y:S02]  /*1fa0*/  LDC.64 R8, c[0x0][0x288] ;  /* 0x0000a200ff087b82 */ /* 0x001e240000000a00 */
[----:B------:R-:W-:Y:S01]  /*1fb0*/  FADD R29, R29, R38 ;  /* 0x000000261d1d7221 */ /* 0x000fe20000000000 */
[----:B------:R-:W-:Y:S01]  /*1fc0*/  SEL R20, R20, RZ, P4 ;  /* 0x000000ff14147207 */ /* 0x000fe20002000000 */
[----:B------:R-:W-:Y:S01]  /*1fd0*/  FADD R11, R40, R11 ;  /* 0x0000000b280b7221 */ /* 0x000fe20000000000 */
[----:B-1----:R-:W-:-:S03]  /*1fe0*/  LEA R18, R0, UR4, 0x2 ;  /* 0x0000000400127c11 */ /* 0x002fc6000f8e10ff */
[----:B------:R-:W-:Y:S01]  /*1ff0*/  BAR.SYNC.DEFER_BLOCKING 0x0 ;  /* 0x0000000000007b1d */ /* 0x000fe20000010000 */
[----:B------:R-:W-:Y:S01]  /*2000*/  FADD R29, RZ, R29 ;  /* 0x0000001dff1d7221 */ /* 0x000fe20000000000 */
[----:B------:R-:W-:Y:S01]  /*2010*/  FADD R12, R11, R12 ;  /* 0x0000000c0b0c7221 */ /* 0x000fe20000000000 */
[----:B------:R-:W-:Y:S02]  /*2020*/  PRMT R11, R0, 0x6540, R13 ;  /* 0x00006540000b7816 */ /* 0x000fe4000000000d */
[----:B------:R-:W-:Y:S01]  /*2030*/  FADD R20, R29, R20 ;  /* 0x000000141d147221 */ /* 0x000fe20000000000 */
[----:B------:R-:W-:Y:S02]  /*2040*/  SEL R21, R21, RZ, P4 ;  /* 0x000000ff15157207 */ /* 0x000fe40002000000 */
[----:B------:R-:W-:-:S03]  /*2050*/  LOP3.LUT R0, R11, 0x80, RZ, 0xfc, !PT ;  /* 0x000000800b007812 */ /* 0x000fc600078efcff */
[----:B------:R-:W-:Y:S01]  /*2060*/  FADD R2, R12, R21 ;  /* 0x000000150c027221 */ /* 0x000fe20000000000 */
[----:B------:R-:W-:Y:S01]  /*2070*/  IMAD.HI R14, R11, 0x30c30c31, RZ ;  /* 0x30c30c310b0e7827 */ /* 0x000fe200078e02ff */
[----:B------:R-:W1:Y:S04]  /*2080*/  LDS R29, [R18] ;  /* 0x00000000121d7984 */ /* 0x000e680000000800 */
[----:B------:R-:W0:Y:S01]  /*2090*/  LDS R31, [R18+0x200] ;  /* 0x00020000121f7984 */ /* 0x000e220000000800 */
[----:B------:R-:W-:Y:S01]  /*20a0*/  IMAD.HI R12, R0, 0x30c30c31, RZ ;  /* 0x30c30c31000c7827 */ /* 0x000fe200078e02ff */
[----:B------:R-:W-:-:S04]  /*20b0*/  SHF.R.U32.HI R15, RZ, 0x1f, R14 ;  /* 0x0000001fff0f7819 */ /* 0x000fc8000001160e */
[----:B------:R-:W-:Y:S02]  /*20c0*/  SHF.R.U32.HI R13, RZ, 0x1f, R12 ;  /* 0x0000001fff0d7819 */ /* 0x000fe4000001160c */
[----:B------:R-:W-:Y:S02]  /*20d0*/  SEL R35, R35, RZ, P4 ;  /* 0x000000ff23237207 */ /* 0x000fe40002000000 */
[----:B------:R-:W-:Y:S02]  /*20e0*/  LEA.HI.SX32 R14, R14, R15, 0x1b ;  /* 0x0000000f0e0e7211 */ /* 0x000fe400078fdaff */
[----:B------:R-:W-:Y:S02]  /*20f0*/  LEA.HI.SX32 R15, R12, R13, 0x1b ;  /* 0x0000000d0c0f7211 */ /* 0x000fe400078fdaff */
[----:B------:R-:W0:Y:S01]  /*2100*/  LDC.64 R12, c[0x0][0x298] ;  /* 0x0000a600ff0c7b82 */ /* 0x000e220000000a00 */
[----:B------:R-:W-:Y:S01]  /*2110*/  FADD R20, R20, R35 ;  /* 0x0000002314147221 */ /* 0x000fe20000000000 */
[----:B------:R-:W-:Y:S01]  /*2120*/  ISETP.GE.AND P3, PT, R0, 0x2a0, PT ;  /* 0x000002a00000780c */ /* 0x000fe20003f66270 */
[----:B------:R-:W-:-:S02]  /*2130*/  IMAD R0, R15, -0xa8, R0 ;  /* 0xffffff580f007824 */ /* 0x000fc400078e0200 */
[----:B------:R-:W-:Y:S01]  /*2140*/  FADD R19, RZ, R20 ;  /* 0x00000014ff137221 */ /* 0x000fe20000000000 */
[----:B0-----:R-:W-:Y:S01]  /*2150*/  IMAD.WIDE R12, R27, 0x4, R12 ;  /* 0x000000041b0c7825 */ /* 0x001fe200078e020c */
[----:B--2---:R-:W-:-:S05]  /*2160*/  SEL R3, R3, RZ, P2 ;  /* 0x000000ff03037207 */ /* 0x004fca0001000000 */
[----:B------:R-:W-:Y:S02]  /*2170*/  FADD R17, R2, R3 ;  /* 0x0000000302117221 */ /* 0x000fe40000000000 */
[----:B------:R-:W0:Y:S01]  /*2180*/  LDC.64 R2, c[0x0][0x290] ;  /* 0x0000a400ff027b82 */ /* 0x000e220000000a00 */
[----:B------:R-:W-:Y:S01]  /*2190*/  ISETP.GE.AND P2, PT, R11, 0x2a0, PT ;  /* 0x000002a00b00780c */ /* 0x000fe20003f46270 */
[----:B------:R-:W-:Y:S01]  /*21a0*/  IMAD R11, R14, -0xa8, R11 ;  /* 0xffffff580e0b7824 */ /* 0x000fe200078e020b */
[----:B----4-:R-:W-:Y:S02]  /*21b0*/  SEL R24, R24, RZ, P6 ;  /* 0x000000ff18187207 */ /* 0x010fe40003000000 */
[----:B-----5:R-:W-:-:S03]  /*21c0*/  SEL R22, R22, RZ, P0 ;  /* 0x000000ff16167207 */ /* 0x020fc60000000000 */
[----:B------:R-:W-:Y:S01]  /*21d0*/  FADD R24, R17, R24 ;  /* 0x0000001811187221 */ /* 0x000fe20000000000 */
[----:B------:R-:W-:Y:S01]  /*21e0*/  IMAD R17, R14, 0x2a0, R11 ;  /* 0x000002a00e117824 */ /* 0x000fe200078e020b */
[----:B------:R-:W-:Y:S01]  /*21f0*/  SEL R23, R23, RZ, P0 ;  /* 0x000000ff17177207 */ /* 0x000fe20000000000 */
[----:B------:R-:W-:Y:S01]  /*2200*/  FADD R22, R19, R22 ;  /* 0x0000001613167221 */ /* 0x000fe20000000000 */
[----:B---3--:R-:W-:Y:S01]  /*2210*/  SEL R25, R25, RZ, P0 ;  /* 0x000000ff19197207 */ /* 0x008fe20000000000 */
[----:B------:R-:W-:Y:S01]  /*2220*/  IMAD R19, R15, 0x2a0, R0 ;  /* 0x000002a00f137824 */ /* 0x000fe200078e0200 */
[----:B------:R-:W-:Y:S02]  /*2230*/  FSETP.GEU.AND P0, PT, R6, RZ, PT ;  /* 0x000000ff0600720b */ /* 0x000fe40003f0e000 */
[----:B------:R-:W-:Y:S02]  /*2240*/  SEL R26, R26, RZ, P1 ;  /* 0x000000ff1a1a7207 */ /* 0x000fe40000800000 */
[----:B------:R-:W-:Y:S01]  /*2250*/  FSETP.GEU.AND P1, PT, R7, RZ, PT ;  /* 0x000000ff0700720b */ /* 0x000fe20003f2e000 */
[----:B------:R-:W-:-:S04]  /*2260*/  IMAD.WIDE R14, R17, 0x4, R8 ;  /* 0x00000004110e7825 */ /* 0x000fc800078e0208 */
[----:B------:R-:W-:Y:S01]  /*2270*/  FADD R23, R24, R23 ;  /* 0x0000001718177221 */ /* 0x000fe20000000000 */
[----:B------:R-:W-:Y:S01]  /*2280*/  FSEL R6, R6, RZ, P0 ;  /* 0x000000ff06067208 */ /* 0x000fe20000000000 */
[----:B------:R-:W-:Y:S01]  /*2290*/  IMAD.WIDE R8, R19, 0x4, R8 ;  /* 0x0000000413087825 */ /* 0x000fe200078e0208 */
[----:B------:R-:W-:-:S03]  /*22a0*/  FSEL R7, R7, RZ, P1 ;  /* 0x000000ff07077208 */ /* 0x000fc60000800000 */
[----:B0-----:R-:W-:Y:S01]  /*22b0*/  IMAD.WIDE R2, R10, 0x4, R2 ;  /* 0x000000040a027825 */ /* 0x001fe200078e0202 */
[----:B-1----:R0:W-:Y:S03]  /*22c0*/  @!P2 STG.E desc[UR6][R14.64], R29 ;  /* 0x0000001d0e00a986 */ /* 0x0021e6000c101906 */
[----:B------:R-:W-:Y:S01]  /*22d0*/  FADD R11, R22, R25 ;  /* 0x00000019160b7221 */ /* 0x000fe20000000000 */
[----:B------:R-:W-:Y:S01]  /*22e0*/  FADD R26, R23, R26 ;  /* 0x0000001a171a7221 */ /* 0x000fe20000000000 */
[----:B------:R0:W-:Y:S02]  /*22f0*/  @!P3 STG.E desc[UR6][R8.64], R31 ;  /* 0x0000001f0800b986 */ /* 0x0001e4000c101906 */
[----:B------:R-:W-:Y:S02]  /*2300*/  FFMA R4, R11, 0.25, R4 ;  /* 0x3e8000000b047823 */ /* 0x000fe40000000004 */
[----:B------:R0:W-:Y:S01]  /*2310*/  @!P5 STG.E.64 desc[UR6][R2.64], R6 ;  /* 0x000000060200d986 */ /* 0x0001e2000c101b06 */
[----:B------:R-:W-:Y:S01]  /*2320*/  FFMA R5, R26, 0.25, R5 ;  /* 0x3e8000001a057823 */ /* 0x000fe20000000005 */
[----:B0-----:R-:W-:Y:S06]  /*2330*/  @P5 EXIT ;  /* 0x000000000000594d */ /* 0x001fec0003800000 */
[----:B------:R-:W-:Y:S01]  /*2340*/  STG.E.64 desc[UR6][R12.64], R4 ;  /* 0x000000040c007986 */ /* 0x000fe2000c101b06 */
[----:B------:R-:W-:Y:S05]  /*2350*/  EXIT ;  /* 0x000000000000794d */ /* 0x000fea0003800000 */
.L_x_0:
[----:B------:R-:W-:-:S00]  /*2360*/  BRA `(.L_x_0) ;  /* 0xfffffffc00fc7947 */ /* 0x000fc0000383ffff */
[----:B------:R-:W-:-:S00]  /*2370*/  NOP ;  /* 0x0000000000007918 */ /* 0x000fc00000000000 */
        /* <DEDUP_REMOVED lines=8> */
.L_x_1:


//--------------------- .nv.global.init           --------------------------
	.section	.nv.global.init,"aw",@progbits
.nv.global.init:
	.type		_$_str,@object
	.size		_$_str,(_$_str_$_2 - _$_str)
_$_str:
        /*0000*/ 	.byte	0x5f, 0x5f, 0x43, 0x55, 0x44, 0x41, 0x5f, 0x46, 0x54, 0x5a, 0x00
	.type		_$_str_$_2,@object
	.size		_$_str_$_2,(.L_1 - _$_str_$_2)
_$_str_$_2:
        /*000b*/ 	.byte	0x5f, 0x5f, 0x43, 0x55, 0x44, 0x41, 0x5f, 0x50, 0x52, 0x45, 0x43, 0x5f, 0x53, 0x51, 0x52, 0x54
        /*001b*/ 	.byte	0x00
.L_1:


//--------------------- .nv.shared.triton_poi_fused__native_batch_norm_legit_no_training_add_avg_pool2d_max_pool2d_with_indices_relu_4 --------------------------
	.section	.nv.shared.triton_poi_fused__native_batch_norm_legit_no_training_add_avg_pool2d_max_pool2d_with_indices_relu_4,"aw",@nobits
	.sectionflags	@""
	.align	16
	.zero		1024


//--------------------- .nv.constant0.triton_poi_fused__native_batch_norm_legit_no_training_add_avg_pool2d_max_pool2d_with_indices_relu_4 --------------------------
	.section	.nv.constant0.triton_poi_fused__native_batch_norm_legit_no_training_add_avg_pool2d_max_pool2d_with_indices_relu_4,"a",@progbits
	.sectionflags	@""
	.align	4
.nv.constant0.triton_poi_fused__native_batch_norm_legit_no_training_add_avg_pool2d_max_pool2d_with_indices_relu_4:
	.zero		676
